//
// Generated by NVIDIA NVVM Compiler
//
// Compiler Build ID: CL-36424714
// Cuda compilation tools, release 13.0, V13.0.88
// Based on NVVM 20.0.0
//

.version 9.0
.target sm_100
.address_size 64

	// .globl	_Z7forwardPfPhS_S_S_

.visible .entry _Z7forwardPfPhS_S_S_(
	.param .u64 .ptr .align 1 _Z7forwardPfPhS_S_S__param_0,
	.param .u64 .ptr .align 1 _Z7forwardPfPhS_S_S__param_1,
	.param .u64 .ptr .align 1 _Z7forwardPfPhS_S_S__param_2,
	.param .u64 .ptr .align 1 _Z7forwardPfPhS_S_S__param_3,
	.param .u64 .ptr .align 1 _Z7forwardPfPhS_S_S__param_4
)
{
	.local .align 8 .b8 	__local_depot0[40];
	.reg .b64 	%SP;
	.reg .b64 	%SPL;
	.reg .pred 	%p<7>;
	.reg .b32 	%r<27>;
	.reg .b32 	%f<56>;
	.reg .b64 	%rd<31>;

	mov.u64 	%SPL, __local_depot0;
	ld.param.u64 	%rd11, [_Z7forwardPfPhS_S_S__param_0];
	ld.param.u64 	%rd12, [_Z7forwardPfPhS_S_S__param_1];
	ld.param.u64 	%rd13, [_Z7forwardPfPhS_S_S__param_2];
	ld.param.u64 	%rd14, [_Z7forwardPfPhS_S_S__param_3];
	ld.param.u64 	%rd15, [_Z7forwardPfPhS_S_S__param_4];
	cvta.to.global.u64 	%rd1, %rd15;
	mov.b32 	%r15, 0;
	st.global.u32 	[%rd1], %r15;
	mov.u32 	%r16, %ctaid.x;
	mov.u32 	%r1, %ntid.x;
	mov.u32 	%r17, %tid.x;
	mad.lo.s32 	%r22, %r16, %r1, %r17;
	setp.gt.s32 	%p1, %r22, 9999;
	@%p1 bra 	$L__BB0_9;
	add.u64 	%rd2, %SPL, 0;
	cvta.to.global.u64 	%rd17, %rd13;
	add.s64 	%rd3, %rd17, 32;
	cvta.to.global.u64 	%rd18, %rd11;
	add.s64 	%rd4, %rd18, 32;
	mov.u32 	%r18, %nctaid.x;
	mul.lo.s32 	%r3, %r1, %r18;
	cvta.to.global.u64 	%rd5, %rd12;
	cvta.to.global.u64 	%rd6, %rd14;
$L__BB0_2:
	mul.lo.s32 	%r5, %r22, 784;
	mov.b32 	%r23, 0;
	mov.u32 	%r24, %r23;
$L__BB0_3:
	cvt.u64.u32 	%rd7, %r23;
	mul.wide.u32 	%rd19, %r23, 3136;
	add.s64 	%rd30, %rd3, %rd19;
	mov.b32 	%r26, 0;
	mov.f32 	%f55, 0f00000000;
	mov.u32 	%r25, %r5;
$L__BB0_4:
	mul.wide.s32 	%rd20, %r25, 4;
	add.s64 	%rd21, %rd4, %rd20;
	ld.global.f32 	%f4, [%rd30+-32];
	ld.global.f32 	%f5, [%rd21+-32];
	fma.rn.f32 	%f6, %f4, %f5, %f55;
	ld.global.f32 	%f7, [%rd30+-28];
	ld.global.f32 	%f8, [%rd21+-28];
	fma.rn.f32 	%f9, %f7, %f8, %f6;
	ld.global.f32 	%f10, [%rd30+-24];
	ld.global.f32 	%f11, [%rd21+-24];
	fma.rn.f32 	%f12, %f10, %f11, %f9;
	ld.global.f32 	%f13, [%rd30+-20];
	ld.global.f32 	%f14, [%rd21+-20];
	fma.rn.f32 	%f15, %f13, %f14, %f12;
	ld.global.f32 	%f16, [%rd30+-16];
	ld.global.f32 	%f17, [%rd21+-16];
	fma.rn.f32 	%f18, %f16, %f17, %f15;
	ld.global.f32 	%f19, [%rd30+-12];
	ld.global.f32 	%f20, [%rd21+-12];
	fma.rn.f32 	%f21, %f19, %f20, %f18;
	ld.global.f32 	%f22, [%rd30+-8];
	ld.global.f32 	%f23, [%rd21+-8];
	fma.rn.f32 	%f24, %f22, %f23, %f21;
	ld.global.f32 	%f25, [%rd30+-4];
	ld.global.f32 	%f26, [%rd21+-4];
	fma.rn.f32 	%f27, %f25, %f26, %f24;
	ld.global.f32 	%f28, [%rd30];
	ld.global.f32 	%f29, [%rd21];
	fma.rn.f32 	%f30, %f28, %f29, %f27;
	ld.global.f32 	%f31, [%rd30+4];
	ld.global.f32 	%f32, [%rd21+4];
	fma.rn.f32 	%f33, %f31, %f32, %f30;
	ld.global.f32 	%f34, [%rd30+8];
	ld.global.f32 	%f35, [%rd21+8];
	fma.rn.f32 	%f36, %f34, %f35, %f33;
	ld.global.f32 	%f37, [%rd30+12];
	ld.global.f32 	%f38, [%rd21+12];
	fma.rn.f32 	%f39, %f37, %f38, %f36;
	ld.global.f32 	%f40, [%rd30+16];
	ld.global.f32 	%f41, [%rd21+16];
	fma.rn.f32 	%f42, %f40, %f41, %f39;
	ld.global.f32 	%f43, [%rd30+20];
	ld.global.f32 	%f44, [%rd21+20];
	fma.rn.f32 	%f45, %f43, %f44, %f42;
	ld.global.f32 	%f46, [%rd30+24];
	ld.global.f32 	%f47, [%rd21+24];
	fma.rn.f32 	%f48, %f46, %f47, %f45;
	ld.global.f32 	%f49, [%rd30+28];
	ld.global.f32 	%f50, [%rd21+28];
	fma.rn.f32 	%f55, %f49, %f50, %f48;
	add.s32 	%r26, %r26, 16;
	add.s64 	%rd30, %rd30, 64;
	add.s32 	%r25, %r25, 16;
	setp.ne.s32 	%p2, %r26, 784;
	@%p2 bra 	$L__BB0_4;
	mul.wide.u32 	%rd22, %r23, 4;
	add.s64 	%rd23, %rd6, %rd22;
	ld.global.f32 	%f51, [%rd23];
	add.f32 	%f52, %f51, %f55;
	shl.b64 	%rd24, %rd7, 2;
	add.s64 	%rd25, %rd2, %rd24;
	st.local.f32 	[%rd25], %f52;
	mul.wide.u32 	%rd26, %r24, 4;
	add.s64 	%rd27, %rd2, %rd26;
	ld.local.f32 	%f53, [%rd27];
	setp.gt.f32 	%p3, %f52, %f53;
	selp.b32 	%r24, %r23, %r24, %p3;
	add.s32 	%r23, %r23, 1;
	setp.ne.s32 	%p4, %r23, 10;
	@%p4 bra 	$L__BB0_3;
	cvt.s64.s32 	%rd28, %r22;
	add.s64 	%rd29, %rd5, %rd28;
	ld.global.u8 	%r21, [%rd29];
	setp.ne.s32 	%p5, %r24, %r21;
	@%p5 bra 	$L__BB0_8;
	atom.global.add.f32 	%f54, [%rd1], 0f3F800000;
$L__BB0_8:
	add.s32 	%r22, %r22, %r3;
	setp.lt.s32 	%p6, %r22, 10000;
	@%p6 bra 	$L__BB0_2;
$L__BB0_9:
	ret;

}
	// .globl	_Z5trainPfPhPiS_S_S_S_
.visible .entry _Z5trainPfPhPiS_S_S_S_(
	.param .u64 .ptr .align 1 _Z5trainPfPhPiS_S_S_S__param_0,
	.param .u64 .ptr .align 1 _Z5trainPfPhPiS_S_S_S__param_1,
	.param .u64 .ptr .align 1 _Z5trainPfPhPiS_S_S_S__param_2,
	.param .u64 .ptr .align 1 _Z5trainPfPhPiS_S_S_S__param_3,
	.param .u64 .ptr .align 1 _Z5trainPfPhPiS_S_S_S__param_4,
	.param .u64 .ptr .align 1 _Z5trainPfPhPiS_S_S_S__param_5,
	.param .u64 .ptr .align 1 _Z5trainPfPhPiS_S_S_S__param_6
)
{
	.local .align 8 .b8 	__local_depot1[120];
	.reg .b64 	%SP;
	.reg .b64 	%SPL;
	.reg .pred 	%p<24>;
	.reg .b32 	%r<240>;
	.reg .b32 	%f<771>;
	.reg .b64 	%rd<374>;

	mov.u64 	%SPL, __local_depot1;
	ld.param.u64 	%rd19, [_Z5trainPfPhPiS_S_S_S__param_0];
	ld.param.u64 	%rd20, [_Z5trainPfPhPiS_S_S_S__param_3];
	ld.param.u64 	%rd21, [_Z5trainPfPhPiS_S_S_S__param_4];
	ld.param.u64 	%rd17, [_Z5trainPfPhPiS_S_S_S__param_5];
	ld.param.u64 	%rd18, [_Z5trainPfPhPiS_S_S_S__param_6];
	cvta.to.global.u64 	%rd1, %rd20;
	cvta.to.global.u64 	%rd2, %rd19;
	cvta.to.global.u64 	%rd3, %rd21;
	add.u64 	%rd4, %SPL, 0;
	mov.u32 	%r226, %tid.x;
	setp.gt.u32 	%p1, %r226, 99;
	@%p1 bra 	$L__BB1_27;
	add.u64 	%rd5, %SPL, 40;
	add.u64 	%rd6, %SPL, 80;
	cvta.to.global.u64 	%rd25, %rd17;
	add.s64 	%rd7, %rd25, 32;
	add.s64 	%rd8, %rd2, 32;
	cvta.to.global.u64 	%rd9, %rd18;
$L__BB1_2:
	ld.param.u64 	%rd372, [_Z5trainPfPhPiS_S_S_S__param_2];
	cvta.to.global.u64 	%rd26, %rd372;
	mul.wide.u32 	%rd27, %r226, 4;
	add.s64 	%rd10, %rd26, %rd27;
	ld.global.u32 	%r3, [%rd10];
	mul.lo.s32 	%r4, %r3, 784;
	mov.b32 	%r227, 0;
$L__BB1_3:
	cvt.u64.u32 	%rd11, %r227;
	mul.wide.u32 	%rd28, %r227, 3136;
	add.s64 	%rd373, %rd7, %rd28;
	mov.b32 	%r229, 0;
	mov.f32 	%f770, 0f00000000;
	mov.u32 	%r228, %r4;
$L__BB1_4:
	mul.wide.s32 	%rd29, %r228, 4;
	add.s64 	%rd30, %rd8, %rd29;
	ld.global.f32 	%f14, [%rd373+-32];
	ld.global.f32 	%f15, [%rd30+-32];
	fma.rn.f32 	%f16, %f14, %f15, %f770;
	ld.global.f32 	%f17, [%rd373+-28];
	ld.global.f32 	%f18, [%rd30+-28];
	fma.rn.f32 	%f19, %f17, %f18, %f16;
	ld.global.f32 	%f20, [%rd373+-24];
	ld.global.f32 	%f21, [%rd30+-24];
	fma.rn.f32 	%f22, %f20, %f21, %f19;
	ld.global.f32 	%f23, [%rd373+-20];
	ld.global.f32 	%f24, [%rd30+-20];
	fma.rn.f32 	%f25, %f23, %f24, %f22;
	ld.global.f32 	%f26, [%rd373+-16];
	ld.global.f32 	%f27, [%rd30+-16];
	fma.rn.f32 	%f28, %f26, %f27, %f25;
	ld.global.f32 	%f29, [%rd373+-12];
	ld.global.f32 	%f30, [%rd30+-12];
	fma.rn.f32 	%f31, %f29, %f30, %f28;
	ld.global.f32 	%f32, [%rd373+-8];
	ld.global.f32 	%f33, [%rd30+-8];
	fma.rn.f32 	%f34, %f32, %f33, %f31;
	ld.global.f32 	%f35, [%rd373+-4];
	ld.global.f32 	%f36, [%rd30+-4];
	fma.rn.f32 	%f37, %f35, %f36, %f34;
	ld.global.f32 	%f38, [%rd373];
	ld.global.f32 	%f39, [%rd30];
	fma.rn.f32 	%f40, %f38, %f39, %f37;
	ld.global.f32 	%f41, [%rd373+4];
	ld.global.f32 	%f42, [%rd30+4];
	fma.rn.f32 	%f43, %f41, %f42, %f40;
	ld.global.f32 	%f44, [%rd373+8];
	ld.global.f32 	%f45, [%rd30+8];
	fma.rn.f32 	%f46, %f44, %f45, %f43;
	ld.global.f32 	%f47, [%rd373+12];
	ld.global.f32 	%f48, [%rd30+12];
	fma.rn.f32 	%f49, %f47, %f48, %f46;
	ld.global.f32 	%f50, [%rd373+16];
	ld.global.f32 	%f51, [%rd30+16];
	fma.rn.f32 	%f52, %f50, %f51, %f49;
	ld.global.f32 	%f53, [%rd373+20];
	ld.global.f32 	%f54, [%rd30+20];
	fma.rn.f32 	%f55, %f53, %f54, %f52;
	ld.global.f32 	%f56, [%rd373+24];
	ld.global.f32 	%f57, [%rd30+24];
	fma.rn.f32 	%f58, %f56, %f57, %f55;
	ld.global.f32 	%f59, [%rd373+28];
	ld.global.f32 	%f60, [%rd30+28];
	fma.rn.f32 	%f770, %f59, %f60, %f58;
	add.s32 	%r229, %r229, 16;
	add.s64 	%rd373, %rd373, 64;
	add.s32 	%r228, %r228, 16;
	setp.ne.s32 	%p2, %r229, 784;
	@%p2 bra 	$L__BB1_4;
	mul.wide.u32 	%rd31, %r227, 4;
	add.s64 	%rd32, %rd9, %rd31;
	ld.global.f32 	%f61, [%rd32];
	add.f32 	%f62, %f61, %f770;
	shl.b64 	%rd33, %rd11, 2;
	add.s64 	%rd34, %rd4, %rd33;
	st.local.f32 	[%rd34], %f62;
	add.s32 	%r227, %r227, 1;
	setp.ne.s32 	%p3, %r227, 10;
	@%p3 bra 	$L__BB1_3;
	ld.param.u64 	%rd371, [_Z5trainPfPhPiS_S_S_S__param_1];
	ld.local.v2.f32 	{%f63, %f64}, [%rd4];
	max.f32 	%f65, %f63, 0f00000000;
	setp.gt.f32 	%p4, %f64, %f65;
	selp.f32 	%f66, %f64, %f65, %p4;
	ld.local.v2.f32 	{%f67, %f68}, [%rd4+8];
	setp.gt.f32 	%p5, %f67, %f66;
	selp.f32 	%f69, %f67, %f66, %p5;
	setp.gt.f32 	%p6, %f68, %f69;
	selp.f32 	%f70, %f68, %f69, %p6;
	ld.local.v2.f32 	{%f71, %f72}, [%rd4+16];
	setp.gt.f32 	%p7, %f71, %f70;
	selp.f32 	%f73, %f71, %f70, %p7;
	setp.gt.f32 	%p8, %f72, %f73;
	selp.f32 	%f74, %f72, %f73, %p8;
	ld.local.v2.f32 	{%f75, %f76}, [%rd4+24];
	setp.gt.f32 	%p9, %f75, %f74;
	selp.f32 	%f77, %f75, %f74, %p9;
	setp.gt.f32 	%p10, %f76, %f77;
	selp.f32 	%f78, %f76, %f77, %p10;
	ld.local.v2.f32 	{%f79, %f80}, [%rd4+32];
	setp.gt.f32 	%p11, %f79, %f78;
	selp.f32 	%f81, %f79, %f78, %p11;
	setp.gt.f32 	%p12, %f80, %f81;
	selp.f32 	%f82, %f80, %f81, %p12;
	sub.f32 	%f83, %f63, %f82;
	fma.rn.f32 	%f84, %f83, 0f3BBB989D, 0f3F000000;
	cvt.sat.f32.f32 	%f85, %f84;
	mov.f32 	%f86, 0f4B400001;
	mov.f32 	%f87, 0f437C0000;
	fma.rm.f32 	%f88, %f85, %f87, %f86;
	add.f32 	%f89, %f88, 0fCB40007F;
	neg.f32 	%f90, %f89;
	fma.rn.f32 	%f91, %f83, 0f3FB8AA3B, %f90;
	fma.rn.f32 	%f92, %f83, 0f32A57060, %f91;
	mov.b32 	%r35, %f88;
	shl.b32 	%r36, %r35, 23;
	mov.b32 	%f93, %r36;
	ex2.approx.ftz.f32 	%f94, %f92;
	mul.f32 	%f95, %f94, %f93;
	add.f32 	%f96, %f95, 0f00000000;
	sub.f32 	%f97, %f64, %f82;
	fma.rn.f32 	%f98, %f97, 0f3BBB989D, 0f3F000000;
	cvt.sat.f32.f32 	%f99, %f98;
	fma.rm.f32 	%f100, %f99, %f87, %f86;
	add.f32 	%f101, %f100, 0fCB40007F;
	neg.f32 	%f102, %f101;
	fma.rn.f32 	%f103, %f97, 0f3FB8AA3B, %f102;
	fma.rn.f32 	%f104, %f97, 0f32A57060, %f103;
	mov.b32 	%r37, %f100;
	shl.b32 	%r38, %r37, 23;
	mov.b32 	%f105, %r38;
	ex2.approx.ftz.f32 	%f106, %f104;
	mul.f32 	%f107, %f106, %f105;
	add.f32 	%f108, %f96, %f107;
	sub.f32 	%f109, %f67, %f82;
	fma.rn.f32 	%f110, %f109, 0f3BBB989D, 0f3F000000;
	cvt.sat.f32.f32 	%f111, %f110;
	fma.rm.f32 	%f112, %f111, %f87, %f86;
	add.f32 	%f113, %f112, 0fCB40007F;
	neg.f32 	%f114, %f113;
	fma.rn.f32 	%f115, %f109, 0f3FB8AA3B, %f114;
	fma.rn.f32 	%f116, %f109, 0f32A57060, %f115;
	mov.b32 	%r39, %f112;
	shl.b32 	%r40, %r39, 23;
	mov.b32 	%f117, %r40;
	ex2.approx.ftz.f32 	%f118, %f116;
	mul.f32 	%f119, %f118, %f117;
	add.f32 	%f120, %f108, %f119;
	sub.f32 	%f121, %f68, %f82;
	fma.rn.f32 	%f122, %f121, 0f3BBB989D, 0f3F000000;
	cvt.sat.f32.f32 	%f123, %f122;
	fma.rm.f32 	%f124, %f123, %f87, %f86;
	add.f32 	%f125, %f124, 0fCB40007F;
	neg.f32 	%f126, %f125;
	fma.rn.f32 	%f127, %f121, 0f3FB8AA3B, %f126;
	fma.rn.f32 	%f128, %f121, 0f32A57060, %f127;
	mov.b32 	%r41, %f124;
	shl.b32 	%r42, %r41, 23;
	mov.b32 	%f129, %r42;
	ex2.approx.ftz.f32 	%f130, %f128;
	mul.f32 	%f131, %f130, %f129;
	add.f32 	%f132, %f120, %f131;
	sub.f32 	%f133, %f71, %f82;
	fma.rn.f32 	%f134, %f133, 0f3BBB989D, 0f3F000000;
	cvt.sat.f32.f32 	%f135, %f134;
	fma.rm.f32 	%f136, %f135, %f87, %f86;
	add.f32 	%f137, %f136, 0fCB40007F;
	neg.f32 	%f138, %f137;
	fma.rn.f32 	%f139, %f133, 0f3FB8AA3B, %f138;
	fma.rn.f32 	%f140, %f133, 0f32A57060, %f139;
	mov.b32 	%r43, %f136;
	shl.b32 	%r44, %r43, 23;
	mov.b32 	%f141, %r44;
	ex2.approx.ftz.f32 	%f142, %f140;
	mul.f32 	%f143, %f142, %f141;
	add.f32 	%f144, %f132, %f143;
	sub.f32 	%f145, %f72, %f82;
	fma.rn.f32 	%f146, %f145, 0f3BBB989D, 0f3F000000;
	cvt.sat.f32.f32 	%f147, %f146;
	fma.rm.f32 	%f148, %f147, %f87, %f86;
	add.f32 	%f149, %f148, 0fCB40007F;
	neg.f32 	%f150, %f149;
	fma.rn.f32 	%f151, %f145, 0f3FB8AA3B, %f150;
	fma.rn.f32 	%f152, %f145, 0f32A57060, %f151;
	mov.b32 	%r45, %f148;
	shl.b32 	%r46, %r45, 23;
	mov.b32 	%f153, %r46;
	ex2.approx.ftz.f32 	%f154, %f152;
	mul.f32 	%f155, %f154, %f153;
	add.f32 	%f156, %f144, %f155;
	sub.f32 	%f157, %f75, %f82;
	fma.rn.f32 	%f158, %f157, 0f3BBB989D, 0f3F000000;
	cvt.sat.f32.f32 	%f159, %f158;
	fma.rm.f32 	%f160, %f159, %f87, %f86;
	add.f32 	%f161, %f160, 0fCB40007F;
	neg.f32 	%f162, %f161;
	fma.rn.f32 	%f163, %f157, 0f3FB8AA3B, %f162;
	fma.rn.f32 	%f164, %f157, 0f32A57060, %f163;
	mov.b32 	%r47, %f160;
	shl.b32 	%r48, %r47, 23;
	mov.b32 	%f165, %r48;
	ex2.approx.ftz.f32 	%f166, %f164;
	mul.f32 	%f167, %f166, %f165;
	add.f32 	%f168, %f156, %f167;
	sub.f32 	%f169, %f76, %f82;
	fma.rn.f32 	%f170, %f169, 0f3BBB989D, 0f3F000000;
	cvt.sat.f32.f32 	%f171, %f170;
	fma.rm.f32 	%f172, %f171, %f87, %f86;
	add.f32 	%f173, %f172, 0fCB40007F;
	neg.f32 	%f174, %f173;
	fma.rn.f32 	%f175, %f169, 0f3FB8AA3B, %f174;
	fma.rn.f32 	%f176, %f169, 0f32A57060, %f175;
	mov.b32 	%r49, %f172;
	shl.b32 	%r50, %r49, 23;
	mov.b32 	%f177, %r50;
	ex2.approx.ftz.f32 	%f178, %f176;
	mul.f32 	%f179, %f178, %f177;
	add.f32 	%f180, %f168, %f179;
	sub.f32 	%f181, %f79, %f82;
	fma.rn.f32 	%f182, %f181, 0f3BBB989D, 0f3F000000;
	cvt.sat.f32.f32 	%f183, %f182;
	fma.rm.f32 	%f184, %f183, %f87, %f86;
	add.f32 	%f185, %f184, 0fCB40007F;
	neg.f32 	%f186, %f185;
	fma.rn.f32 	%f187, %f181, 0f3FB8AA3B, %f186;
	fma.rn.f32 	%f188, %f181, 0f32A57060, %f187;
	mov.b32 	%r51, %f184;
	shl.b32 	%r52, %r51, 23;
	mov.b32 	%f189, %r52;
	ex2.approx.ftz.f32 	%f190, %f188;
	mul.f32 	%f191, %f190, %f189;
	add.f32 	%f192, %f180, %f191;
	sub.f32 	%f193, %f80, %f82;
	fma.rn.f32 	%f194, %f193, 0f3BBB989D, 0f3F000000;
	cvt.sat.f32.f32 	%f195, %f194;
	fma.rm.f32 	%f196, %f195, %f87, %f86;
	add.f32 	%f197, %f196, 0fCB40007F;
	neg.f32 	%f198, %f197;
	fma.rn.f32 	%f199, %f193, 0f3FB8AA3B, %f198;
	fma.rn.f32 	%f200, %f193, 0f32A57060, %f199;
	mov.b32 	%r53, %f196;
	shl.b32 	%r54, %r53, 23;
	mov.b32 	%f201, %r54;
	ex2.approx.ftz.f32 	%f202, %f200;
	mul.f32 	%f203, %f202, %f201;
	add.f32 	%f204, %f192, %f203;
	div.rn.f32 	%f205, %f95, %f204;
	div.rn.f32 	%f206, %f107, %f204;
	st.local.v2.f32 	[%rd5], {%f205, %f206};
	div.rn.f32 	%f207, %f119, %f204;
	div.rn.f32 	%f208, %f131, %f204;
	st.local.v2.f32 	[%rd5+8], {%f207, %f208};
	div.rn.f32 	%f209, %f143, %f204;
	div.rn.f32 	%f210, %f155, %f204;
	st.local.v2.f32 	[%rd5+16], {%f209, %f210};
	div.rn.f32 	%f211, %f167, %f204;
	div.rn.f32 	%f212, %f179, %f204;
	st.local.v2.f32 	[%rd5+24], {%f211, %f212};
	div.rn.f32 	%f213, %f191, %f204;
	div.rn.f32 	%f214, %f203, %f204;
	st.local.v2.f32 	[%rd5+32], {%f213, %f214};
	mov.f32 	%f215, 0f00000000;
	st.local.v2.f32 	[%rd6], {%f215, %f215};
	st.local.v2.f32 	[%rd6+8], {%f215, %f215};
	st.local.v2.f32 	[%rd6+16], {%f215, %f215};
	st.local.v2.f32 	[%rd6+24], {%f215, %f215};
	st.local.v2.f32 	[%rd6+32], {%f215, %f215};
	cvt.s64.s32 	%rd35, %r3;
	cvta.to.global.u64 	%rd36, %rd371;
	add.s64 	%rd37, %rd36, %rd35;
	ld.global.u8 	%r55, [%rd37];
	mul.wide.u32 	%rd38, %r55, 4;
	add.s64 	%rd39, %rd5, %rd38;
	ld.local.f32 	%f216, [%rd39];
	mov.f32 	%f217, 0fBF800000;
	div.rn.f32 	%f218, %f217, %f216;
	add.s64 	%rd40, %rd6, %rd38;
	st.local.f32 	[%rd40], %f218;
	ld.local.v2.f32 	{%f219, %f220}, [%rd6];
	mul.f32 	%f221, %f219, %f205;
	mov.f32 	%f222, 0f3F800000;
	sub.f32 	%f223, %f222, %f205;
	fma.rn.f32 	%f224, %f221, %f223, 0f00000000;
	mul.f32 	%f225, %f220, %f206;
	mul.f32 	%f226, %f205, %f225;
	sub.f32 	%f227, %f224, %f226;
	ld.local.v2.f32 	{%f228, %f229}, [%rd6+8];
	mul.f32 	%f230, %f228, %f207;
	mul.f32 	%f231, %f205, %f230;
	sub.f32 	%f232, %f227, %f231;
	mul.f32 	%f233, %f229, %f208;
	mul.f32 	%f234, %f205, %f233;
	sub.f32 	%f235, %f232, %f234;
	ld.local.v2.f32 	{%f236, %f237}, [%rd6+16];
	mul.f32 	%f238, %f236, %f209;
	mul.f32 	%f239, %f205, %f238;
	sub.f32 	%f240, %f235, %f239;
	mul.f32 	%f241, %f237, %f210;
	mul.f32 	%f242, %f205, %f241;
	sub.f32 	%f243, %f240, %f242;
	ld.local.v2.f32 	{%f244, %f245}, [%rd6+24];
	mul.f32 	%f246, %f244, %f211;
	mul.f32 	%f247, %f205, %f246;
	sub.f32 	%f248, %f243, %f247;
	mul.f32 	%f249, %f245, %f212;
	mul.f32 	%f250, %f205, %f249;
	sub.f32 	%f251, %f248, %f250;
	ld.local.v2.f32 	{%f252, %f253}, [%rd6+32];
	mul.f32 	%f254, %f252, %f213;
	mul.f32 	%f255, %f205, %f254;
	sub.f32 	%f256, %f251, %f255;
	mul.f32 	%f257, %f253, %f214;
	mul.f32 	%f258, %f205, %f257;
	sub.f32 	%f3, %f256, %f258;
	mul.f32 	%f259, %f206, %f221;
	sub.f32 	%f260, %f215, %f259;
	sub.f32 	%f261, %f222, %f206;
	fma.rn.f32 	%f262, %f225, %f261, %f260;
	mul.f32 	%f263, %f206, %f230;
	sub.f32 	%f264, %f262, %f263;
	mul.f32 	%f265, %f206, %f233;
	sub.f32 	%f266, %f264, %f265;
	mul.f32 	%f267, %f206, %f238;
	sub.f32 	%f268, %f266, %f267;
	mul.f32 	%f269, %f206, %f241;
	sub.f32 	%f270, %f268, %f269;
	mul.f32 	%f271, %f206, %f246;
	sub.f32 	%f272, %f270, %f271;
	mul.f32 	%f273, %f206, %f249;
	sub.f32 	%f274, %f272, %f273;
	mul.f32 	%f275, %f206, %f254;
	sub.f32 	%f276, %f274, %f275;
	mul.f32 	%f277, %f206, %f257;
	sub.f32 	%f4, %f276, %f277;
	mul.f32 	%f278, %f207, %f221;
	sub.f32 	%f279, %f215, %f278;
	mul.f32 	%f280, %f207, %f225;
	sub.f32 	%f281, %f279, %f280;
	sub.f32 	%f282, %f222, %f207;
	fma.rn.f32 	%f283, %f230, %f282, %f281;
	mul.f32 	%f284, %f207, %f233;
	sub.f32 	%f285, %f283, %f284;
	mul.f32 	%f286, %f207, %f238;
	sub.f32 	%f287, %f285, %f286;
	mul.f32 	%f288, %f207, %f241;
	sub.f32 	%f289, %f287, %f288;
	mul.f32 	%f290, %f207, %f246;
	sub.f32 	%f291, %f289, %f290;
	mul.f32 	%f292, %f207, %f249;
	sub.f32 	%f293, %f291, %f292;
	mul.f32 	%f294, %f207, %f254;
	sub.f32 	%f295, %f293, %f294;
	mul.f32 	%f296, %f207, %f257;
	sub.f32 	%f5, %f295, %f296;
	mul.f32 	%f297, %f208, %f221;
	sub.f32 	%f298, %f215, %f297;
	mul.f32 	%f299, %f208, %f225;
	sub.f32 	%f300, %f298, %f299;
	mul.f32 	%f301, %f208, %f230;
	sub.f32 	%f302, %f300, %f301;
	sub.f32 	%f303, %f222, %f208;
	fma.rn.f32 	%f304, %f233, %f303, %f302;
	mul.f32 	%f305, %f208, %f238;
	sub.f32 	%f306, %f304, %f305;
	mul.f32 	%f307, %f208, %f241;
	sub.f32 	%f308, %f306, %f307;
	mul.f32 	%f309, %f208, %f246;
	sub.f32 	%f310, %f308, %f309;
	mul.f32 	%f311, %f208, %f249;
	sub.f32 	%f312, %f310, %f311;
	mul.f32 	%f313, %f208, %f254;
	sub.f32 	%f314, %f312, %f313;
	mul.f32 	%f315, %f208, %f257;
	sub.f32 	%f6, %f314, %f315;
	mul.f32 	%f316, %f209, %f221;
	sub.f32 	%f317, %f215, %f316;
	mul.f32 	%f318, %f209, %f225;
	sub.f32 	%f319, %f317, %f318;
	mul.f32 	%f320, %f209, %f230;
	sub.f32 	%f321, %f319, %f320;
	mul.f32 	%f322, %f209, %f233;
	sub.f32 	%f323, %f321, %f322;
	sub.f32 	%f324, %f222, %f209;
	fma.rn.f32 	%f325, %f238, %f324, %f323;
	mul.f32 	%f326, %f209, %f241;
	sub.f32 	%f327, %f325, %f326;
	mul.f32 	%f328, %f209, %f246;
	sub.f32 	%f329, %f327, %f328;
	mul.f32 	%f330, %f209, %f249;
	sub.f32 	%f331, %f329, %f330;
	mul.f32 	%f332, %f209, %f254;
	sub.f32 	%f333, %f331, %f332;
	mul.f32 	%f334, %f209, %f257;
	sub.f32 	%f7, %f333, %f334;
	mul.f32 	%f335, %f210, %f221;
	sub.f32 	%f336, %f215, %f335;
	mul.f32 	%f337, %f210, %f225;
	sub.f32 	%f338, %f336, %f337;
	mul.f32 	%f339, %f210, %f230;
	sub.f32 	%f340, %f338, %f339;
	mul.f32 	%f341, %f210, %f233;
	sub.f32 	%f342, %f340, %f341;
	mul.f32 	%f343, %f210, %f238;
	sub.f32 	%f344, %f342, %f343;
	sub.f32 	%f345, %f222, %f210;
	fma.rn.f32 	%f346, %f241, %f345, %f344;
	mul.f32 	%f347, %f210, %f246;
	sub.f32 	%f348, %f346, %f347;
	mul.f32 	%f349, %f210, %f249;
	sub.f32 	%f350, %f348, %f349;
	mul.f32 	%f351, %f210, %f254;
	sub.f32 	%f352, %f350, %f351;
	mul.f32 	%f353, %f210, %f257;
	sub.f32 	%f8, %f352, %f353;
	mul.f32 	%f354, %f211, %f221;
	sub.f32 	%f355, %f215, %f354;
	mul.f32 	%f356, %f211, %f225;
	sub.f32 	%f357, %f355, %f356;
	mul.f32 	%f358, %f211, %f230;
	sub.f32 	%f359, %f357, %f358;
	mul.f32 	%f360, %f211, %f233;
	sub.f32 	%f361, %f359, %f360;
	mul.f32 	%f362, %f211, %f238;
	sub.f32 	%f363, %f361, %f362;
	mul.f32 	%f364, %f211, %f241;
	sub.f32 	%f365, %f363, %f364;
	sub.f32 	%f366, %f222, %f211;
	fma.rn.f32 	%f367, %f246, %f366, %f365;
	mul.f32 	%f368, %f211, %f249;
	sub.f32 	%f369, %f367, %f368;
	mul.f32 	%f370, %f211, %f254;
	sub.f32 	%f371, %f369, %f370;
	mul.f32 	%f372, %f211, %f257;
	sub.f32 	%f9, %f371, %f372;
	mul.f32 	%f373, %f212, %f221;
	sub.f32 	%f374, %f215, %f373;
	mul.f32 	%f375, %f212, %f225;
	sub.f32 	%f376, %f374, %f375;
	mul.f32 	%f377, %f212, %f230;
	sub.f32 	%f378, %f376, %f377;
	mul.f32 	%f379, %f212, %f233;
	sub.f32 	%f380, %f378, %f379;
	mul.f32 	%f381, %f212, %f238;
	sub.f32 	%f382, %f380, %f381;
	mul.f32 	%f383, %f212, %f241;
	sub.f32 	%f384, %f382, %f383;
	mul.f32 	%f385, %f212, %f246;
	sub.f32 	%f386, %f384, %f385;
	sub.f32 	%f387, %f222, %f212;
	fma.rn.f32 	%f388, %f249, %f387, %f386;
	mul.f32 	%f389, %f212, %f254;
	sub.f32 	%f390, %f388, %f389;
	mul.f32 	%f391, %f212, %f257;
	sub.f32 	%f10, %f390, %f391;
	mul.f32 	%f392, %f213, %f221;
	sub.f32 	%f393, %f215, %f392;
	mul.f32 	%f394, %f213, %f225;
	sub.f32 	%f395, %f393, %f394;
	mul.f32 	%f396, %f213, %f230;
	sub.f32 	%f397, %f395, %f396;
	mul.f32 	%f398, %f213, %f233;
	sub.f32 	%f399, %f397, %f398;
	mul.f32 	%f400, %f213, %f238;
	sub.f32 	%f401, %f399, %f400;
	mul.f32 	%f402, %f213, %f241;
	sub.f32 	%f403, %f401, %f402;
	mul.f32 	%f404, %f213, %f246;
	sub.f32 	%f405, %f403, %f404;
	mul.f32 	%f406, %f213, %f249;
	sub.f32 	%f407, %f405, %f406;
	sub.f32 	%f408, %f222, %f213;
	fma.rn.f32 	%f409, %f254, %f408, %f407;
	mul.f32 	%f410, %f213, %f257;
	sub.f32 	%f11, %f409, %f410;
	mul.f32 	%f411, %f214, %f221;
	sub.f32 	%f412, %f215, %f411;
	mul.f32 	%f413, %f214, %f225;
	sub.f32 	%f414, %f412, %f413;
	mul.f32 	%f415, %f214, %f230;
	sub.f32 	%f416, %f414, %f415;
	mul.f32 	%f417, %f214, %f233;
	sub.f32 	%f418, %f416, %f417;
	mul.f32 	%f419, %f214, %f238;
	sub.f32 	%f420, %f418, %f419;
	mul.f32 	%f421, %f214, %f241;
	sub.f32 	%f422, %f420, %f421;
	mul.f32 	%f423, %f214, %f246;
	sub.f32 	%f424, %f422, %f423;
	mul.f32 	%f425, %f214, %f249;
	sub.f32 	%f426, %f424, %f425;
	mul.f32 	%f427, %f214, %f254;
	sub.f32 	%f428, %f426, %f427;
	sub.f32 	%f429, %f222, %f214;
	fma.rn.f32 	%f12, %f257, %f429, %f428;
	mov.b32 	%r230, 0;
$L__BB1_7:
	cvt.u64.u32 	%rd41, %r230;
	mul.wide.u32 	%rd42, %r230, 4;
	add.s64 	%rd43, %rd1, %rd42;
	ld.global.u32 	%r56, [%rd10];
	mad.lo.s32 	%r57, %r56, 784, %r230;
	mul.wide.s32 	%rd44, %r57, 4;
	add.s64 	%rd45, %rd2, %rd44;
	ld.global.f32 	%f430, [%rd45];
	mul.f32 	%f431, %f3, %f430;
	div.rn.f32 	%f432, %f431, 0f42C80000;
	atom.global.add.f32 	%f433, [%rd43], %f432;
	ld.global.u32 	%r58, [%rd10];
	mul.lo.s32 	%r59, %r58, 784;
	cvt.s64.s32 	%rd46, %r59;
	add.s64 	%rd47, %rd46, %rd41;
	shl.b64 	%rd48, %rd47, 2;
	add.s64 	%rd49, %rd2, %rd48;
	ld.global.f32 	%f434, [%rd49+4];
	mul.f32 	%f435, %f3, %f434;
	div.rn.f32 	%f436, %f435, 0f42C80000;
	atom.global.add.f32 	%f437, [%rd43+4], %f436;
	ld.global.u32 	%r60, [%rd10];
	mul.lo.s32 	%r61, %r60, 784;
	cvt.s64.s32 	%rd50, %r61;
	add.s64 	%rd51, %rd50, %rd41;
	shl.b64 	%rd52, %rd51, 2;
	add.s64 	%rd53, %rd2, %rd52;
	ld.global.f32 	%f438, [%rd53+8];
	mul.f32 	%f439, %f3, %f438;
	div.rn.f32 	%f440, %f439, 0f42C80000;
	atom.global.add.f32 	%f441, [%rd43+8], %f440;
	ld.global.u32 	%r62, [%rd10];
	mul.lo.s32 	%r63, %r62, 784;
	cvt.s64.s32 	%rd54, %r63;
	add.s64 	%rd55, %rd54, %rd41;
	shl.b64 	%rd56, %rd55, 2;
	add.s64 	%rd57, %rd2, %rd56;
	ld.global.f32 	%f442, [%rd57+12];
	mul.f32 	%f443, %f3, %f442;
	div.rn.f32 	%f444, %f443, 0f42C80000;
	atom.global.add.f32 	%f445, [%rd43+12], %f444;
	ld.global.u32 	%r64, [%rd10];
	mul.lo.s32 	%r65, %r64, 784;
	cvt.s64.s32 	%rd58, %r65;
	add.s64 	%rd59, %rd58, %rd41;
	shl.b64 	%rd60, %rd59, 2;
	add.s64 	%rd61, %rd2, %rd60;
	ld.global.f32 	%f446, [%rd61+16];
	mul.f32 	%f447, %f3, %f446;
	div.rn.f32 	%f448, %f447, 0f42C80000;
	atom.global.add.f32 	%f449, [%rd43+16], %f448;
	ld.global.u32 	%r66, [%rd10];
	mul.lo.s32 	%r67, %r66, 784;
	cvt.s64.s32 	%rd62, %r67;
	add.s64 	%rd63, %rd62, %rd41;
	shl.b64 	%rd64, %rd63, 2;
	add.s64 	%rd65, %rd2, %rd64;
	ld.global.f32 	%f450, [%rd65+20];
	mul.f32 	%f451, %f3, %f450;
	div.rn.f32 	%f452, %f451, 0f42C80000;
	atom.global.add.f32 	%f453, [%rd43+20], %f452;
	ld.global.u32 	%r68, [%rd10];
	mul.lo.s32 	%r69, %r68, 784;
	cvt.s64.s32 	%rd66, %r69;
	add.s64 	%rd67, %rd66, %rd41;
	shl.b64 	%rd68, %rd67, 2;
	add.s64 	%rd69, %rd2, %rd68;
	ld.global.f32 	%f454, [%rd69+24];
	mul.f32 	%f455, %f3, %f454;
	div.rn.f32 	%f456, %f455, 0f42C80000;
	atom.global.add.f32 	%f457, [%rd43+24], %f456;
	ld.global.u32 	%r70, [%rd10];
	mul.lo.s32 	%r71, %r70, 784;
	cvt.s64.s32 	%rd70, %r71;
	add.s64 	%rd71, %rd70, %rd41;
	shl.b64 	%rd72, %rd71, 2;
	add.s64 	%rd73, %rd2, %rd72;
	ld.global.f32 	%f458, [%rd73+28];
	mul.f32 	%f459, %f3, %f458;
	div.rn.f32 	%f460, %f459, 0f42C80000;
	atom.global.add.f32 	%f461, [%rd43+28], %f460;
	add.s32 	%r230, %r230, 8;
	setp.ne.s32 	%p13, %r230, 784;
	@%p13 bra 	$L__BB1_7;
	div.rn.f32 	%f462, %f3, 0f42C80000;
	atom.global.add.f32 	%f463, [%rd3], %f462;
	mov.b32 	%r231, 0;
$L__BB1_9:
	cvt.u64.u32 	%rd74, %r231;
	mul.wide.u32 	%rd75, %r231, 4;
	add.s64 	%rd76, %rd1, %rd75;
	ld.global.u32 	%r73, [%rd10];
	mad.lo.s32 	%r74, %r73, 784, %r231;
	mul.wide.s32 	%rd77, %r74, 4;
	add.s64 	%rd78, %rd2, %rd77;
	ld.global.f32 	%f464, [%rd78];
	mul.f32 	%f465, %f4, %f464;
	div.rn.f32 	%f466, %f465, 0f42C80000;
	atom.global.add.f32 	%f467, [%rd76+3136], %f466;
	ld.global.u32 	%r75, [%rd10];
	mul.lo.s32 	%r76, %r75, 784;
	cvt.s64.s32 	%rd79, %r76;
	add.s64 	%rd80, %rd79, %rd74;
	shl.b64 	%rd81, %rd80, 2;
	add.s64 	%rd82, %rd2, %rd81;
	ld.global.f32 	%f468, [%rd82+4];
	mul.f32 	%f469, %f4, %f468;
	div.rn.f32 	%f470, %f469, 0f42C80000;
	atom.global.add.f32 	%f471, [%rd76+3140], %f470;
	ld.global.u32 	%r77, [%rd10];
	mul.lo.s32 	%r78, %r77, 784;
	cvt.s64.s32 	%rd83, %r78;
	add.s64 	%rd84, %rd83, %rd74;
	shl.b64 	%rd85, %rd84, 2;
	add.s64 	%rd86, %rd2, %rd85;
	ld.global.f32 	%f472, [%rd86+8];
	mul.f32 	%f473, %f4, %f472;
	div.rn.f32 	%f474, %f473, 0f42C80000;
	atom.global.add.f32 	%f475, [%rd76+3144], %f474;
	ld.global.u32 	%r79, [%rd10];
	mul.lo.s32 	%r80, %r79, 784;
	cvt.s64.s32 	%rd87, %r80;
	add.s64 	%rd88, %rd87, %rd74;
	shl.b64 	%rd89, %rd88, 2;
	add.s64 	%rd90, %rd2, %rd89;
	ld.global.f32 	%f476, [%rd90+12];
	mul.f32 	%f477, %f4, %f476;
	div.rn.f32 	%f478, %f477, 0f42C80000;
	atom.global.add.f32 	%f479, [%rd76+3148], %f478;
	ld.global.u32 	%r81, [%rd10];
	mul.lo.s32 	%r82, %r81, 784;
	cvt.s64.s32 	%rd91, %r82;
	add.s64 	%rd92, %rd91, %rd74;
	shl.b64 	%rd93, %rd92, 2;
	add.s64 	%rd94, %rd2, %rd93;
	ld.global.f32 	%f480, [%rd94+16];
	mul.f32 	%f481, %f4, %f480;
	div.rn.f32 	%f482, %f481, 0f42C80000;
	atom.global.add.f32 	%f483, [%rd76+3152], %f482;
	ld.global.u32 	%r83, [%rd10];
	mul.lo.s32 	%r84, %r83, 784;
	cvt.s64.s32 	%rd95, %r84;
	add.s64 	%rd96, %rd95, %rd74;
	shl.b64 	%rd97, %rd96, 2;
	add.s64 	%rd98, %rd2, %rd97;
	ld.global.f32 	%f484, [%rd98+20];
	mul.f32 	%f485, %f4, %f484;
	div.rn.f32 	%f486, %f485, 0f42C80000;
	atom.global.add.f32 	%f487, [%rd76+3156], %f486;
	ld.global.u32 	%r85, [%rd10];
	mul.lo.s32 	%r86, %r85, 784;
	cvt.s64.s32 	%rd99, %r86;
	add.s64 	%rd100, %rd99, %rd74;
	shl.b64 	%rd101, %rd100, 2;
	add.s64 	%rd102, %rd2, %rd101;
	ld.global.f32 	%f488, [%rd102+24];
	mul.f32 	%f489, %f4, %f488;
	div.rn.f32 	%f490, %f489, 0f42C80000;
	atom.global.add.f32 	%f491, [%rd76+3160], %f490;
	ld.global.u32 	%r87, [%rd10];
	mul.lo.s32 	%r88, %r87, 784;
	cvt.s64.s32 	%rd103, %r88;
	add.s64 	%rd104, %rd103, %rd74;
	shl.b64 	%rd105, %rd104, 2;
	add.s64 	%rd106, %rd2, %rd105;
	ld.global.f32 	%f492, [%rd106+28];
	mul.f32 	%f493, %f4, %f492;
	div.rn.f32 	%f494, %f493, 0f42C80000;
	atom.global.add.f32 	%f495, [%rd76+3164], %f494;
	add.s32 	%r231, %r231, 8;
	setp.ne.s32 	%p14, %r231, 784;
	@%p14 bra 	$L__BB1_9;
	div.rn.f32 	%f496, %f4, 0f42C80000;
	atom.global.add.f32 	%f497, [%rd3+4], %f496;
	mov.b32 	%r232, 0;
$L__BB1_11:
	cvt.u64.u32 	%rd107, %r232;
	mul.wide.u32 	%rd108, %r232, 4;
	add.s64 	%rd109, %rd1, %rd108;
	ld.global.u32 	%r90, [%rd10];
	mad.lo.s32 	%r91, %r90, 784, %r232;
	mul.wide.s32 	%rd110, %r91, 4;
	add.s64 	%rd111, %rd2, %rd110;
	ld.global.f32 	%f498, [%rd111];
	mul.f32 	%f499, %f5, %f498;
	div.rn.f32 	%f500, %f499, 0f42C80000;
	atom.global.add.f32 	%f501, [%rd109+6272], %f500;
	ld.global.u32 	%r92, [%rd10];
	mul.lo.s32 	%r93, %r92, 784;
	cvt.s64.s32 	%rd112, %r93;
	add.s64 	%rd113, %rd112, %rd107;
	shl.b64 	%rd114, %rd113, 2;
	add.s64 	%rd115, %rd2, %rd114;
	ld.global.f32 	%f502, [%rd115+4];
	mul.f32 	%f503, %f5, %f502;
	div.rn.f32 	%f504, %f503, 0f42C80000;
	atom.global.add.f32 	%f505, [%rd109+6276], %f504;
	ld.global.u32 	%r94, [%rd10];
	mul.lo.s32 	%r95, %r94, 784;
	cvt.s64.s32 	%rd116, %r95;
	add.s64 	%rd117, %rd116, %rd107;
	shl.b64 	%rd118, %rd117, 2;
	add.s64 	%rd119, %rd2, %rd118;
	ld.global.f32 	%f506, [%rd119+8];
	mul.f32 	%f507, %f5, %f506;
	div.rn.f32 	%f508, %f507, 0f42C80000;
	atom.global.add.f32 	%f509, [%rd109+6280], %f508;
	ld.global.u32 	%r96, [%rd10];
	mul.lo.s32 	%r97, %r96, 784;
	cvt.s64.s32 	%rd120, %r97;
	add.s64 	%rd121, %rd120, %rd107;
	shl.b64 	%rd122, %rd121, 2;
	add.s64 	%rd123, %rd2, %rd122;
	ld.global.f32 	%f510, [%rd123+12];
	mul.f32 	%f511, %f5, %f510;
	div.rn.f32 	%f512, %f511, 0f42C80000;
	atom.global.add.f32 	%f513, [%rd109+6284], %f512;
	ld.global.u32 	%r98, [%rd10];
	mul.lo.s32 	%r99, %r98, 784;
	cvt.s64.s32 	%rd124, %r99;
	add.s64 	%rd125, %rd124, %rd107;
	shl.b64 	%rd126, %rd125, 2;
	add.s64 	%rd127, %rd2, %rd126;
	ld.global.f32 	%f514, [%rd127+16];
	mul.f32 	%f515, %f5, %f514;
	div.rn.f32 	%f516, %f515, 0f42C80000;
	atom.global.add.f32 	%f517, [%rd109+6288], %f516;
	ld.global.u32 	%r100, [%rd10];
	mul.lo.s32 	%r101, %r100, 784;
	cvt.s64.s32 	%rd128, %r101;
	add.s64 	%rd129, %rd128, %rd107;
	shl.b64 	%rd130, %rd129, 2;
	add.s64 	%rd131, %rd2, %rd130;
	ld.global.f32 	%f518, [%rd131+20];
	mul.f32 	%f519, %f5, %f518;
	div.rn.f32 	%f520, %f519, 0f42C80000;
	atom.global.add.f32 	%f521, [%rd109+6292], %f520;
	ld.global.u32 	%r102, [%rd10];
	mul.lo.s32 	%r103, %r102, 784;
	cvt.s64.s32 	%rd132, %r103;
	add.s64 	%rd133, %rd132, %rd107;
	shl.b64 	%rd134, %rd133, 2;
	add.s64 	%rd135, %rd2, %rd134;
	ld.global.f32 	%f522, [%rd135+24];
	mul.f32 	%f523, %f5, %f522;
	div.rn.f32 	%f524, %f523, 0f42C80000;
	atom.global.add.f32 	%f525, [%rd109+6296], %f524;
	ld.global.u32 	%r104, [%rd10];
	mul.lo.s32 	%r105, %r104, 784;
	cvt.s64.s32 	%rd136, %r105;
	add.s64 	%rd137, %rd136, %rd107;
	shl.b64 	%rd138, %rd137, 2;
	add.s64 	%rd139, %rd2, %rd138;
	ld.global.f32 	%f526, [%rd139+28];
	mul.f32 	%f527, %f5, %f526;
	div.rn.f32 	%f528, %f527, 0f42C80000;
	atom.global.add.f32 	%f529, [%rd109+6300], %f528;
	add.s32 	%r232, %r232, 8;
	setp.ne.s32 	%p15, %r232, 784;
	@%p15 bra 	$L__BB1_11;
	div.rn.f32 	%f530, %f5, 0f42C80000;
	atom.global.add.f32 	%f531, [%rd3+8], %f530;
	mov.b32 	%r233, 0;
$L__BB1_13:
	cvt.u64.u32 	%rd140, %r233;
	mul.wide.u32 	%rd141, %r233, 4;
	add.s64 	%rd142, %rd1, %rd141;
	ld.global.u32 	%r107, [%rd10];
	mad.lo.s32 	%r108, %r107, 784, %r233;
	mul.wide.s32 	%rd143, %r108, 4;
	add.s64 	%rd144, %rd2, %rd143;
	ld.global.f32 	%f532, [%rd144];
	mul.f32 	%f533, %f6, %f532;
	div.rn.f32 	%f534, %f533, 0f42C80000;
	atom.global.add.f32 	%f535, [%rd142+9408], %f534;
	ld.global.u32 	%r109, [%rd10];
	mul.lo.s32 	%r110, %r109, 784;
	cvt.s64.s32 	%rd145, %r110;
	add.s64 	%rd146, %rd145, %rd140;
	shl.b64 	%rd147, %rd146, 2;
	add.s64 	%rd148, %rd2, %rd147;
	ld.global.f32 	%f536, [%rd148+4];
	mul.f32 	%f537, %f6, %f536;
	div.rn.f32 	%f538, %f537, 0f42C80000;
	atom.global.add.f32 	%f539, [%rd142+9412], %f538;
	ld.global.u32 	%r111, [%rd10];
	mul.lo.s32 	%r112, %r111, 784;
	cvt.s64.s32 	%rd149, %r112;
	add.s64 	%rd150, %rd149, %rd140;
	shl.b64 	%rd151, %rd150, 2;
	add.s64 	%rd152, %rd2, %rd151;
	ld.global.f32 	%f540, [%rd152+8];
	mul.f32 	%f541, %f6, %f540;
	div.rn.f32 	%f542, %f541, 0f42C80000;
	atom.global.add.f32 	%f543, [%rd142+9416], %f542;
	ld.global.u32 	%r113, [%rd10];
	mul.lo.s32 	%r114, %r113, 784;
	cvt.s64.s32 	%rd153, %r114;
	add.s64 	%rd154, %rd153, %rd140;
	shl.b64 	%rd155, %rd154, 2;
	add.s64 	%rd156, %rd2, %rd155;
	ld.global.f32 	%f544, [%rd156+12];
	mul.f32 	%f545, %f6, %f544;
	div.rn.f32 	%f546, %f545, 0f42C80000;
	atom.global.add.f32 	%f547, [%rd142+9420], %f546;
	ld.global.u32 	%r115, [%rd10];
	mul.lo.s32 	%r116, %r115, 784;
	cvt.s64.s32 	%rd157, %r116;
	add.s64 	%rd158, %rd157, %rd140;
	shl.b64 	%rd159, %rd158, 2;
	add.s64 	%rd160, %rd2, %rd159;
	ld.global.f32 	%f548, [%rd160+16];
	mul.f32 	%f549, %f6, %f548;
	div.rn.f32 	%f550, %f549, 0f42C80000;
	atom.global.add.f32 	%f551, [%rd142+9424], %f550;
	ld.global.u32 	%r117, [%rd10];
	mul.lo.s32 	%r118, %r117, 784;
	cvt.s64.s32 	%rd161, %r118;
	add.s64 	%rd162, %rd161, %rd140;
	shl.b64 	%rd163, %rd162, 2;
	add.s64 	%rd164, %rd2, %rd163;
	ld.global.f32 	%f552, [%rd164+20];
	mul.f32 	%f553, %f6, %f552;
	div.rn.f32 	%f554, %f553, 0f42C80000;
	atom.global.add.f32 	%f555, [%rd142+9428], %f554;
	ld.global.u32 	%r119, [%rd10];
	mul.lo.s32 	%r120, %r119, 784;
	cvt.s64.s32 	%rd165, %r120;
	add.s64 	%rd166, %rd165, %rd140;
	shl.b64 	%rd167, %rd166, 2;
	add.s64 	%rd168, %rd2, %rd167;
	ld.global.f32 	%f556, [%rd168+24];
	mul.f32 	%f557, %f6, %f556;
	div.rn.f32 	%f558, %f557, 0f42C80000;
	atom.global.add.f32 	%f559, [%rd142+9432], %f558;
	ld.global.u32 	%r121, [%rd10];
	mul.lo.s32 	%r122, %r121, 784;
	cvt.s64.s32 	%rd169, %r122;
	add.s64 	%rd170, %rd169, %rd140;
	shl.b64 	%rd171, %rd170, 2;
	add.s64 	%rd172, %rd2, %rd171;
	ld.global.f32 	%f560, [%rd172+28];
	mul.f32 	%f561, %f6, %f560;
	div.rn.f32 	%f562, %f561, 0f42C80000;
	atom.global.add.f32 	%f563, [%rd142+9436], %f562;
	add.s32 	%r233, %r233, 8;
	setp.ne.s32 	%p16, %r233, 784;
	@%p16 bra 	$L__BB1_13;
	div.rn.f32 	%f564, %f6, 0f42C80000;
	atom.global.add.f32 	%f565, [%rd3+12], %f564;
	mov.b32 	%r234, 0;
$L__BB1_15:
	cvt.u64.u32 	%rd173, %r234;
	mul.wide.u32 	%rd174, %r234, 4;
	add.s64 	%rd175, %rd1, %rd174;
	ld.global.u32 	%r124, [%rd10];
	mad.lo.s32 	%r125, %r124, 784, %r234;
	mul.wide.s32 	%rd176, %r125, 4;
	add.s64 	%rd177, %rd2, %rd176;
	ld.global.f32 	%f566, [%rd177];
	mul.f32 	%f567, %f7, %f566;
	div.rn.f32 	%f568, %f567, 0f42C80000;
	atom.global.add.f32 	%f569, [%rd175+12544], %f568;
	ld.global.u32 	%r126, [%rd10];
	mul.lo.s32 	%r127, %r126, 784;
	cvt.s64.s32 	%rd178, %r127;
	add.s64 	%rd179, %rd178, %rd173;
	shl.b64 	%rd180, %rd179, 2;
	add.s64 	%rd181, %rd2, %rd180;
	ld.global.f32 	%f570, [%rd181+4];
	mul.f32 	%f571, %f7, %f570;
	div.rn.f32 	%f572, %f571, 0f42C80000;
	atom.global.add.f32 	%f573, [%rd175+12548], %f572;
	ld.global.u32 	%r128, [%rd10];
	mul.lo.s32 	%r129, %r128, 784;
	cvt.s64.s32 	%rd182, %r129;
	add.s64 	%rd183, %rd182, %rd173;
	shl.b64 	%rd184, %rd183, 2;
	add.s64 	%rd185, %rd2, %rd184;
	ld.global.f32 	%f574, [%rd185+8];
	mul.f32 	%f575, %f7, %f574;
	div.rn.f32 	%f576, %f575, 0f42C80000;
	atom.global.add.f32 	%f577, [%rd175+12552], %f576;
	ld.global.u32 	%r130, [%rd10];
	mul.lo.s32 	%r131, %r130, 784;
	cvt.s64.s32 	%rd186, %r131;
	add.s64 	%rd187, %rd186, %rd173;
	shl.b64 	%rd188, %rd187, 2;
	add.s64 	%rd189, %rd2, %rd188;
	ld.global.f32 	%f578, [%rd189+12];
	mul.f32 	%f579, %f7, %f578;
	div.rn.f32 	%f580, %f579, 0f42C80000;
	atom.global.add.f32 	%f581, [%rd175+12556], %f580;
	ld.global.u32 	%r132, [%rd10];
	mul.lo.s32 	%r133, %r132, 784;
	cvt.s64.s32 	%rd190, %r133;
	add.s64 	%rd191, %rd190, %rd173;
	shl.b64 	%rd192, %rd191, 2;
	add.s64 	%rd193, %rd2, %rd192;
	ld.global.f32 	%f582, [%rd193+16];
	mul.f32 	%f583, %f7, %f582;
	div.rn.f32 	%f584, %f583, 0f42C80000;
	atom.global.add.f32 	%f585, [%rd175+12560], %f584;
	ld.global.u32 	%r134, [%rd10];
	mul.lo.s32 	%r135, %r134, 784;
	cvt.s64.s32 	%rd194, %r135;
	add.s64 	%rd195, %rd194, %rd173;
	shl.b64 	%rd196, %rd195, 2;
	add.s64 	%rd197, %rd2, %rd196;
	ld.global.f32 	%f586, [%rd197+20];
	mul.f32 	%f587, %f7, %f586;
	div.rn.f32 	%f588, %f587, 0f42C80000;
	atom.global.add.f32 	%f589, [%rd175+12564], %f588;
	ld.global.u32 	%r136, [%rd10];
	mul.lo.s32 	%r137, %r136, 784;
	cvt.s64.s32 	%rd198, %r137;
	add.s64 	%rd199, %rd198, %rd173;
	shl.b64 	%rd200, %rd199, 2;
	add.s64 	%rd201, %rd2, %rd200;
	ld.global.f32 	%f590, [%rd201+24];
	mul.f32 	%f591, %f7, %f590;
	div.rn.f32 	%f592, %f591, 0f42C80000;
	atom.global.add.f32 	%f593, [%rd175+12568], %f592;
	ld.global.u32 	%r138, [%rd10];
	mul.lo.s32 	%r139, %r138, 784;
	cvt.s64.s32 	%rd202, %r139;
	add.s64 	%rd203, %rd202, %rd173;
	shl.b64 	%rd204, %rd203, 2;
	add.s64 	%rd205, %rd2, %rd204;
	ld.global.f32 	%f594, [%rd205+28];
	mul.f32 	%f595, %f7, %f594;
	div.rn.f32 	%f596, %f595, 0f42C80000;
	atom.global.add.f32 	%f597, [%rd175+12572], %f596;
	add.s32 	%r234, %r234, 8;
	setp.ne.s32 	%p17, %r234, 784;
	@%p17 bra 	$L__BB1_15;
	div.rn.f32 	%f598, %f7, 0f42C80000;
	atom.global.add.f32 	%f599, [%rd3+16], %f598;
	mov.b32 	%r235, 0;
$L__BB1_17:
	cvt.u64.u32 	%rd206, %r235;
	mul.wide.u32 	%rd207, %r235, 4;
	add.s64 	%rd208, %rd1, %rd207;
	ld.global.u32 	%r141, [%rd10];
	mad.lo.s32 	%r142, %r141, 784, %r235;
	mul.wide.s32 	%rd209, %r142, 4;
	add.s64 	%rd210, %rd2, %rd209;
	ld.global.f32 	%f600, [%rd210];
	mul.f32 	%f601, %f8, %f600;
	div.rn.f32 	%f602, %f601, 0f42C80000;
	atom.global.add.f32 	%f603, [%rd208+15680], %f602;
	ld.global.u32 	%r143, [%rd10];
	mul.lo.s32 	%r144, %r143, 784;
	cvt.s64.s32 	%rd211, %r144;
	add.s64 	%rd212, %rd211, %rd206;
	shl.b64 	%rd213, %rd212, 2;
	add.s64 	%rd214, %rd2, %rd213;
	ld.global.f32 	%f604, [%rd214+4];
	mul.f32 	%f605, %f8, %f604;
	div.rn.f32 	%f606, %f605, 0f42C80000;
	atom.global.add.f32 	%f607, [%rd208+15684], %f606;
	ld.global.u32 	%r145, [%rd10];
	mul.lo.s32 	%r146, %r145, 784;
	cvt.s64.s32 	%rd215, %r146;
	add.s64 	%rd216, %rd215, %rd206;
	shl.b64 	%rd217, %rd216, 2;
	add.s64 	%rd218, %rd2, %rd217;
	ld.global.f32 	%f608, [%rd218+8];
	mul.f32 	%f609, %f8, %f608;
	div.rn.f32 	%f610, %f609, 0f42C80000;
	atom.global.add.f32 	%f611, [%rd208+15688], %f610;
	ld.global.u32 	%r147, [%rd10];
	mul.lo.s32 	%r148, %r147, 784;
	cvt.s64.s32 	%rd219, %r148;
	add.s64 	%rd220, %rd219, %rd206;
	shl.b64 	%rd221, %rd220, 2;
	add.s64 	%rd222, %rd2, %rd221;
	ld.global.f32 	%f612, [%rd222+12];
	mul.f32 	%f613, %f8, %f612;
	div.rn.f32 	%f614, %f613, 0f42C80000;
	atom.global.add.f32 	%f615, [%rd208+15692], %f614;
	ld.global.u32 	%r149, [%rd10];
	mul.lo.s32 	%r150, %r149, 784;
	cvt.s64.s32 	%rd223, %r150;
	add.s64 	%rd224, %rd223, %rd206;
	shl.b64 	%rd225, %rd224, 2;
	add.s64 	%rd226, %rd2, %rd225;
	ld.global.f32 	%f616, [%rd226+16];
	mul.f32 	%f617, %f8, %f616;
	div.rn.f32 	%f618, %f617, 0f42C80000;
	atom.global.add.f32 	%f619, [%rd208+15696], %f618;
	ld.global.u32 	%r151, [%rd10];
	mul.lo.s32 	%r152, %r151, 784;
	cvt.s64.s32 	%rd227, %r152;
	add.s64 	%rd228, %rd227, %rd206;
	shl.b64 	%rd229, %rd228, 2;
	add.s64 	%rd230, %rd2, %rd229;
	ld.global.f32 	%f620, [%rd230+20];
	mul.f32 	%f621, %f8, %f620;
	div.rn.f32 	%f622, %f621, 0f42C80000;
	atom.global.add.f32 	%f623, [%rd208+15700], %f622;
	ld.global.u32 	%r153, [%rd10];
	mul.lo.s32 	%r154, %r153, 784;
	cvt.s64.s32 	%rd231, %r154;
	add.s64 	%rd232, %rd231, %rd206;
	shl.b64 	%rd233, %rd232, 2;
	add.s64 	%rd234, %rd2, %rd233;
	ld.global.f32 	%f624, [%rd234+24];
	mul.f32 	%f625, %f8, %f624;
	div.rn.f32 	%f626, %f625, 0f42C80000;
	atom.global.add.f32 	%f627, [%rd208+15704], %f626;
	ld.global.u32 	%r155, [%rd10];
	mul.lo.s32 	%r156, %r155, 784;
	cvt.s64.s32 	%rd235, %r156;
	add.s64 	%rd236, %rd235, %rd206;
	shl.b64 	%rd237, %rd236, 2;
	add.s64 	%rd238, %rd2, %rd237;
	ld.global.f32 	%f628, [%rd238+28];
	mul.f32 	%f629, %f8, %f628;
	div.rn.f32 	%f630, %f629, 0f42C80000;
	atom.global.add.f32 	%f631, [%rd208+15708], %f630;
	add.s32 	%r235, %r235, 8;
	setp.ne.s32 	%p18, %r235, 784;
	@%p18 bra 	$L__BB1_17;
	div.rn.f32 	%f632, %f8, 0f42C80000;
	atom.global.add.f32 	%f633, [%rd3+20], %f632;
	mov.b32 	%r236, 0;
$L__BB1_19:
	cvt.u64.u32 	%rd239, %r236;
	mul.wide.u32 	%rd240, %r236, 4;
	add.s64 	%rd241, %rd1, %rd240;
	ld.global.u32 	%r158, [%rd10];
	mad.lo.s32 	%r159, %r158, 784, %r236;
	mul.wide.s32 	%rd242, %r159, 4;
	add.s64 	%rd243, %rd2, %rd242;
	ld.global.f32 	%f634, [%rd243];
	mul.f32 	%f635, %f9, %f634;
	div.rn.f32 	%f636, %f635, 0f42C80000;
	atom.global.add.f32 	%f637, [%rd241+18816], %f636;
	ld.global.u32 	%r160, [%rd10];
	mul.lo.s32 	%r161, %r160, 784;
	cvt.s64.s32 	%rd244, %r161;
	add.s64 	%rd245, %rd244, %rd239;
	shl.b64 	%rd246, %rd245, 2;
	add.s64 	%rd247, %rd2, %rd246;
	ld.global.f32 	%f638, [%rd247+4];
	mul.f32 	%f639, %f9, %f638;
	div.rn.f32 	%f640, %f639, 0f42C80000;
	atom.global.add.f32 	%f641, [%rd241+18820], %f640;
	ld.global.u32 	%r162, [%rd10];
	mul.lo.s32 	%r163, %r162, 784;
	cvt.s64.s32 	%rd248, %r163;
	add.s64 	%rd249, %rd248, %rd239;
	shl.b64 	%rd250, %rd249, 2;
	add.s64 	%rd251, %rd2, %rd250;
	ld.global.f32 	%f642, [%rd251+8];
	mul.f32 	%f643, %f9, %f642;
	div.rn.f32 	%f644, %f643, 0f42C80000;
	atom.global.add.f32 	%f645, [%rd241+18824], %f644;
	ld.global.u32 	%r164, [%rd10];
	mul.lo.s32 	%r165, %r164, 784;
	cvt.s64.s32 	%rd252, %r165;
	add.s64 	%rd253, %rd252, %rd239;
	shl.b64 	%rd254, %rd253, 2;
	add.s64 	%rd255, %rd2, %rd254;
	ld.global.f32 	%f646, [%rd255+12];
	mul.f32 	%f647, %f9, %f646;
	div.rn.f32 	%f648, %f647, 0f42C80000;
	atom.global.add.f32 	%f649, [%rd241+18828], %f648;
	ld.global.u32 	%r166, [%rd10];
	mul.lo.s32 	%r167, %r166, 784;
	cvt.s64.s32 	%rd256, %r167;
	add.s64 	%rd257, %rd256, %rd239;
	shl.b64 	%rd258, %rd257, 2;
	add.s64 	%rd259, %rd2, %rd258;
	ld.global.f32 	%f650, [%rd259+16];
	mul.f32 	%f651, %f9, %f650;
	div.rn.f32 	%f652, %f651, 0f42C80000;
	atom.global.add.f32 	%f653, [%rd241+18832], %f652;
	ld.global.u32 	%r168, [%rd10];
	mul.lo.s32 	%r169, %r168, 784;
	cvt.s64.s32 	%rd260, %r169;
	add.s64 	%rd261, %rd260, %rd239;
	shl.b64 	%rd262, %rd261, 2;
	add.s64 	%rd263, %rd2, %rd262;
	ld.global.f32 	%f654, [%rd263+20];
	mul.f32 	%f655, %f9, %f654;
	div.rn.f32 	%f656, %f655, 0f42C80000;
	atom.global.add.f32 	%f657, [%rd241+18836], %f656;
	ld.global.u32 	%r170, [%rd10];
	mul.lo.s32 	%r171, %r170, 784;
	cvt.s64.s32 	%rd264, %r171;
	add.s64 	%rd265, %rd264, %rd239;
	shl.b64 	%rd266, %rd265, 2;
	add.s64 	%rd267, %rd2, %rd266;
	ld.global.f32 	%f658, [%rd267+24];
	mul.f32 	%f659, %f9, %f658;
	div.rn.f32 	%f660, %f659, 0f42C80000;
	atom.global.add.f32 	%f661, [%rd241+18840], %f660;
	ld.global.u32 	%r172, [%rd10];
	mul.lo.s32 	%r173, %r172, 784;
	cvt.s64.s32 	%rd268, %r173;
	add.s64 	%rd269, %rd268, %rd239;
	shl.b64 	%rd270, %rd269, 2;
	add.s64 	%rd271, %rd2, %rd270;
	ld.global.f32 	%f662, [%rd271+28];
	mul.f32 	%f663, %f9, %f662;
	div.rn.f32 	%f664, %f663, 0f42C80000;
	atom.global.add.f32 	%f665, [%rd241+18844], %f664;
	add.s32 	%r236, %r236, 8;
	setp.ne.s32 	%p19, %r236, 784;
	@%p19 bra 	$L__BB1_19;
	div.rn.f32 	%f666, %f9, 0f42C80000;
	atom.global.add.f32 	%f667, [%rd3+24], %f666;
	mov.b32 	%r237, 0;
$L__BB1_21:
	cvt.u64.u32 	%rd272, %r237;
	mul.wide.u32 	%rd273, %r237, 4;
	add.s64 	%rd274, %rd1, %rd273;
	ld.global.u32 	%r175, [%rd10];
	mad.lo.s32 	%r176, %r175, 784, %r237;
	mul.wide.s32 	%rd275, %r176, 4;
	add.s64 	%rd276, %rd2, %rd275;
	ld.global.f32 	%f668, [%rd276];
	mul.f32 	%f669, %f10, %f668;
	div.rn.f32 	%f670, %f669, 0f42C80000;
	atom.global.add.f32 	%f671, [%rd274+21952], %f670;
	ld.global.u32 	%r177, [%rd10];
	mul.lo.s32 	%r178, %r177, 784;
	cvt.s64.s32 	%rd277, %r178;
	add.s64 	%rd278, %rd277, %rd272;
	shl.b64 	%rd279, %rd278, 2;
	add.s64 	%rd280, %rd2, %rd279;
	ld.global.f32 	%f672, [%rd280+4];
	mul.f32 	%f673, %f10, %f672;
	div.rn.f32 	%f674, %f673, 0f42C80000;
	atom.global.add.f32 	%f675, [%rd274+21956], %f674;
	ld.global.u32 	%r179, [%rd10];
	mul.lo.s32 	%r180, %r179, 784;
	cvt.s64.s32 	%rd281, %r180;
	add.s64 	%rd282, %rd281, %rd272;
	shl.b64 	%rd283, %rd282, 2;
	add.s64 	%rd284, %rd2, %rd283;
	ld.global.f32 	%f676, [%rd284+8];
	mul.f32 	%f677, %f10, %f676;
	div.rn.f32 	%f678, %f677, 0f42C80000;
	atom.global.add.f32 	%f679, [%rd274+21960], %f678;
	ld.global.u32 	%r181, [%rd10];
	mul.lo.s32 	%r182, %r181, 784;
	cvt.s64.s32 	%rd285, %r182;
	add.s64 	%rd286, %rd285, %rd272;
	shl.b64 	%rd287, %rd286, 2;
	add.s64 	%rd288, %rd2, %rd287;
	ld.global.f32 	%f680, [%rd288+12];
	mul.f32 	%f681, %f10, %f680;
	div.rn.f32 	%f682, %f681, 0f42C80000;
	atom.global.add.f32 	%f683, [%rd274+21964], %f682;
	ld.global.u32 	%r183, [%rd10];
	mul.lo.s32 	%r184, %r183, 784;
	cvt.s64.s32 	%rd289, %r184;
	add.s64 	%rd290, %rd289, %rd272;
	shl.b64 	%rd291, %rd290, 2;
	add.s64 	%rd292, %rd2, %rd291;
	ld.global.f32 	%f684, [%rd292+16];
	mul.f32 	%f685, %f10, %f684;
	div.rn.f32 	%f686, %f685, 0f42C80000;
	atom.global.add.f32 	%f687, [%rd274+21968], %f686;
	ld.global.u32 	%r185, [%rd10];
	mul.lo.s32 	%r186, %r185, 784;
	cvt.s64.s32 	%rd293, %r186;
	add.s64 	%rd294, %rd293, %rd272;
	shl.b64 	%rd295, %rd294, 2;
	add.s64 	%rd296, %rd2, %rd295;
	ld.global.f32 	%f688, [%rd296+20];
	mul.f32 	%f689, %f10, %f688;
	div.rn.f32 	%f690, %f689, 0f42C80000;
	atom.global.add.f32 	%f691, [%rd274+21972], %f690;
	ld.global.u32 	%r187, [%rd10];
	mul.lo.s32 	%r188, %r187, 784;
	cvt.s64.s32 	%rd297, %r188;
	add.s64 	%rd298, %rd297, %rd272;
	shl.b64 	%rd299, %rd298, 2;
	add.s64 	%rd300, %rd2, %rd299;
	ld.global.f32 	%f692, [%rd300+24];
	mul.f32 	%f693, %f10, %f692;
	div.rn.f32 	%f694, %f693, 0f42C80000;
	atom.global.add.f32 	%f695, [%rd274+21976], %f694;
	ld.global.u32 	%r189, [%rd10];
	mul.lo.s32 	%r190, %r189, 784;
	cvt.s64.s32 	%rd301, %r190;
	add.s64 	%rd302, %rd301, %rd272;
	shl.b64 	%rd303, %rd302, 2;
	add.s64 	%rd304, %rd2, %rd303;
	ld.global.f32 	%f696, [%rd304+28];
	mul.f32 	%f697, %f10, %f696;
	div.rn.f32 	%f698, %f697, 0f42C80000;
	atom.global.add.f32 	%f699, [%rd274+21980], %f698;
	add.s32 	%r237, %r237, 8;
	setp.ne.s32 	%p20, %r237, 784;
	@%p20 bra 	$L__BB1_21;
	div.rn.f32 	%f700, %f10, 0f42C80000;
	atom.global.add.f32 	%f701, [%rd3+28], %f700;
	mov.b32 	%r238, 0;
$L__BB1_23:
	cvt.u64.u32 	%rd305, %r238;
	mul.wide.u32 	%rd306, %r238, 4;
	add.s64 	%rd307, %rd1, %rd306;
	ld.global.u32 	%r192, [%rd10];
	mad.lo.s32 	%r193, %r192, 784, %r238;
	mul.wide.s32 	%rd308, %r193, 4;
	add.s64 	%rd309, %rd2, %rd308;
	ld.global.f32 	%f702, [%rd309];
	mul.f32 	%f703, %f11, %f702;
	div.rn.f32 	%f704, %f703, 0f42C80000;
	atom.global.add.f32 	%f705, [%rd307+25088], %f704;
	ld.global.u32 	%r194, [%rd10];
	mul.lo.s32 	%r195, %r194, 784;
	cvt.s64.s32 	%rd310, %r195;
	add.s64 	%rd311, %rd310, %rd305;
	shl.b64 	%rd312, %rd311, 2;
	add.s64 	%rd313, %rd2, %rd312;
	ld.global.f32 	%f706, [%rd313+4];
	mul.f32 	%f707, %f11, %f706;
	div.rn.f32 	%f708, %f707, 0f42C80000;
	atom.global.add.f32 	%f709, [%rd307+25092], %f708;
	ld.global.u32 	%r196, [%rd10];
	mul.lo.s32 	%r197, %r196, 784;
	cvt.s64.s32 	%rd314, %r197;
	add.s64 	%rd315, %rd314, %rd305;
	shl.b64 	%rd316, %rd315, 2;
	add.s64 	%rd317, %rd2, %rd316;
	ld.global.f32 	%f710, [%rd317+8];
	mul.f32 	%f711, %f11, %f710;
	div.rn.f32 	%f712, %f711, 0f42C80000;
	atom.global.add.f32 	%f713, [%rd307+25096], %f712;
	ld.global.u32 	%r198, [%rd10];
	mul.lo.s32 	%r199, %r198, 784;
	cvt.s64.s32 	%rd318, %r199;
	add.s64 	%rd319, %rd318, %rd305;
	shl.b64 	%rd320, %rd319, 2;
	add.s64 	%rd321, %rd2, %rd320;
	ld.global.f32 	%f714, [%rd321+12];
	mul.f32 	%f715, %f11, %f714;
	div.rn.f32 	%f716, %f715, 0f42C80000;
	atom.global.add.f32 	%f717, [%rd307+25100], %f716;
	ld.global.u32 	%r200, [%rd10];
	mul.lo.s32 	%r201, %r200, 784;
	cvt.s64.s32 	%rd322, %r201;
	add.s64 	%rd323, %rd322, %rd305;
	shl.b64 	%rd324, %rd323, 2;
	add.s64 	%rd325, %rd2, %rd324;
	ld.global.f32 	%f718, [%rd325+16];
	mul.f32 	%f719, %f11, %f718;
	div.rn.f32 	%f720, %f719, 0f42C80000;
	atom.global.add.f32 	%f721, [%rd307+25104], %f720;
	ld.global.u32 	%r202, [%rd10];
	mul.lo.s32 	%r203, %r202, 784;
	cvt.s64.s32 	%rd326, %r203;
	add.s64 	%rd327, %rd326, %rd305;
	shl.b64 	%rd328, %rd327, 2;
	add.s64 	%rd329, %rd2, %rd328;
	ld.global.f32 	%f722, [%rd329+20];
	mul.f32 	%f723, %f11, %f722;
	div.rn.f32 	%f724, %f723, 0f42C80000;
	atom.global.add.f32 	%f725, [%rd307+25108], %f724;
	ld.global.u32 	%r204, [%rd10];
	mul.lo.s32 	%r205, %r204, 784;
	cvt.s64.s32 	%rd330, %r205;
	add.s64 	%rd331, %rd330, %rd305;
	shl.b64 	%rd332, %rd331, 2;
	add.s64 	%rd333, %rd2, %rd332;
	ld.global.f32 	%f726, [%rd333+24];
	mul.f32 	%f727, %f11, %f726;
	div.rn.f32 	%f728, %f727, 0f42C80000;
	atom.global.add.f32 	%f729, [%rd307+25112], %f728;
	ld.global.u32 	%r206, [%rd10];
	mul.lo.s32 	%r207, %r206, 784;
	cvt.s64.s32 	%rd334, %r207;
	add.s64 	%rd335, %rd334, %rd305;
	shl.b64 	%rd336, %rd335, 2;
	add.s64 	%rd337, %rd2, %rd336;
	ld.global.f32 	%f730, [%rd337+28];
	mul.f32 	%f731, %f11, %f730;
	div.rn.f32 	%f732, %f731, 0f42C80000;
	atom.global.add.f32 	%f733, [%rd307+25116], %f732;
	add.s32 	%r238, %r238, 8;
	setp.ne.s32 	%p21, %r238, 784;
	@%p21 bra 	$L__BB1_23;
	div.rn.f32 	%f734, %f11, 0f42C80000;
	atom.global.add.f32 	%f735, [%rd3+32], %f734;
	mov.b32 	%r239, 0;
$L__BB1_25:
	cvt.u64.u32 	%rd338, %r239;
	mul.wide.u32 	%rd339, %r239, 4;
	add.s64 	%rd340, %rd1, %rd339;
	ld.global.u32 	%r209, [%rd10];
	mad.lo.s32 	%r210, %r209, 784, %r239;
	mul.wide.s32 	%rd341, %r210, 4;
	add.s64 	%rd342, %rd2, %rd341;
	ld.global.f32 	%f736, [%rd342];
	mul.f32 	%f737, %f12, %f736;
	div.rn.f32 	%f738, %f737, 0f42C80000;
	atom.global.add.f32 	%f739, [%rd340+28224], %f738;
	ld.global.u32 	%r211, [%rd10];
	mul.lo.s32 	%r212, %r211, 784;
	cvt.s64.s32 	%rd343, %r212;
	add.s64 	%rd344, %rd343, %rd338;
	shl.b64 	%rd345, %rd344, 2;
	add.s64 	%rd346, %rd2, %rd345;
	ld.global.f32 	%f740, [%rd346+4];
	mul.f32 	%f741, %f12, %f740;
	div.rn.f32 	%f742, %f741, 0f42C80000;
	atom.global.add.f32 	%f743, [%rd340+28228], %f742;
	ld.global.u32 	%r213, [%rd10];
	mul.lo.s32 	%r214, %r213, 784;
	cvt.s64.s32 	%rd347, %r214;
	add.s64 	%rd348, %rd347, %rd338;
	shl.b64 	%rd349, %rd348, 2;
	add.s64 	%rd350, %rd2, %rd349;
	ld.global.f32 	%f744, [%rd350+8];
	mul.f32 	%f745, %f12, %f744;
	div.rn.f32 	%f746, %f745, 0f42C80000;
	atom.global.add.f32 	%f747, [%rd340+28232], %f746;
	ld.global.u32 	%r215, [%rd10];
	mul.lo.s32 	%r216, %r215, 784;
	cvt.s64.s32 	%rd351, %r216;
	add.s64 	%rd352, %rd351, %rd338;
	shl.b64 	%rd353, %rd352, 2;
	add.s64 	%rd354, %rd2, %rd353;
	ld.global.f32 	%f748, [%rd354+12];
	mul.f32 	%f749, %f12, %f748;
	div.rn.f32 	%f750, %f749, 0f42C80000;
	atom.global.add.f32 	%f751, [%rd340+28236], %f750;
	ld.global.u32 	%r217, [%rd10];
	mul.lo.s32 	%r218, %r217, 784;
	cvt.s64.s32 	%rd355, %r218;
	add.s64 	%rd356, %rd355, %rd338;
	shl.b64 	%rd357, %rd356, 2;
	add.s64 	%rd358, %rd2, %rd357;
	ld.global.f32 	%f752, [%rd358+16];
	mul.f32 	%f753, %f12, %f752;
	div.rn.f32 	%f754, %f753, 0f42C80000;
	atom.global.add.f32 	%f755, [%rd340+28240], %f754;
	ld.global.u32 	%r219, [%rd10];
	mul.lo.s32 	%r220, %r219, 784;
	cvt.s64.s32 	%rd359, %r220;
	add.s64 	%rd360, %rd359, %rd338;
	shl.b64 	%rd361, %rd360, 2;
	add.s64 	%rd362, %rd2, %rd361;
	ld.global.f32 	%f756, [%rd362+20];
	mul.f32 	%f757, %f12, %f756;
	div.rn.f32 	%f758, %f757, 0f42C80000;
	atom.global.add.f32 	%f759, [%rd340+28244], %f758;
	ld.global.u32 	%r221, [%rd10];
	mul.lo.s32 	%r222, %r221, 784;
	cvt.s64.s32 	%rd363, %r222;
	add.s64 	%rd364, %rd363, %rd338;
	shl.b64 	%rd365, %rd364, 2;
	add.s64 	%rd366, %rd2, %rd365;
	ld.global.f32 	%f760, [%rd366+24];
	mul.f32 	%f761, %f12, %f760;
	div.rn.f32 	%f762, %f761, 0f42C80000;
	atom.global.add.f32 	%f763, [%rd340+28248], %f762;
	ld.global.u32 	%r223, [%rd10];
	mul.lo.s32 	%r224, %r223, 784;
	cvt.s64.s32 	%rd367, %r224;
	add.s64 	%rd368, %rd367, %rd338;
	shl.b64 	%rd369, %rd368, 2;
	add.s64 	%rd370, %rd2, %rd369;
	ld.global.f32 	%f764, [%rd370+28];
	mul.f32 	%f765, %f12, %f764;
	div.rn.f32 	%f766, %f765, 0f42C80000;
	atom.global.add.f32 	%f767, [%rd340+28252], %f766;
	add.s32 	%r239, %r239, 8;
	setp.ne.s32 	%p22, %r239, 784;
	@%p22 bra 	$L__BB1_25;
	div.rn.f32 	%f768, %f12, 0f42C80000;
	atom.global.add.f32 	%f769, [%rd3+36], %f768;
	mov.u32 	%r225, %ntid.x;
	add.s32 	%r226, %r226, %r225;
	setp.lt.u32 	%p23, %r226, 100;
	@%p23 bra 	$L__BB1_2;
$L__BB1_27:
	ret;

}


// ===== COMPILED SASS (sm_100) =====

	.target	sm_100

	.elftype	@"ET_EXEC"


//--------------------- .note.nv.tkinfo           --------------------------
	.section	.note.nv.tkinfo,"",@"SHT_NOTE"
	.sectionflags	@"SHF_NOTE_NV_TKINFO"
	.tkinfo
        /*0018*/ 	.word	0x00000002
        /*0030*/ 	.string	""
        /*0030*/ 	.string	"ptxas"
        /*0030*/ 	.string	"Cuda compilation tools, release 13.0, V13.0.88"
        /*0030*/ 	.string	"Build cuda_13.0.r13.0/compiler.36424714_0"
        /*0030*/ 	.string	"-arch sm_100 -m 64 "



//--------------------- .note.nv.cuinfo           --------------------------
	.section	.note.nv.cuinfo,"",@"SHT_NOTE"
	.sectionflags	@"SHF_NOTE_NV_CUINFO"
        /*0018*/ 	.short	0x0002
        /*001a*/ 	.short	0x0064
        /*001c*/ 	.short	0x0082
	.zero		2


//--------------------- .nv.info                  --------------------------
	.section	.nv.info,"",@"SHT_CUDA_INFO"
	.align	4


	//----- nvinfo : EIATTR_REGCOUNT
	.align		4
        /*0000*/ 	.byte	0x04, 0x2f
        /*0002*/ 	.short	(.L_1 - .L_0)
	.align		4
.L_0:
        /*0004*/ 	.word	index@(_Z7forwardPfPhS_S_S_)
        /*0008*/ 	.word	0x0000001e


	//----- nvinfo : EIATTR_FRAME_SIZE
	.align		4
.L_1:
        /*000c*/ 	.byte	0x04, 0x11
        /*000e*/ 	.short	(.L_3 - .L_2)
	.align		4
.L_2:
        /*0010*/ 	.word	index@(_Z7forwardPfPhS_S_S_)
        /*0014*/ 	.word	0x00000028


	//----- nvinfo : EIATTR_REGCOUNT
	.align		4
.L_3:
        /*0018*/ 	.byte	0x04, 0x2f
        /*001a*/ 	.short	(.L_5 - .L_4)
	.align		4
.L_4:
        /*001c*/ 	.word	index@(_Z5trainPfPhPiS_S_S_S_)
        /*0020*/ 	.word	0x00000027


	//----- nvinfo : EIATTR_FRAME_SIZE
	.align		4
.L_5:
        /*0024*/ 	.byte	0x04, 0x11
        /*0026*/ 	.short	(.L_7 - .L_6)
	.align		4
.L_6:
        /*0028*/ 	.word	index@($__internal_0_$__cuda_sm3x_div_rn_noftz_f32_slowpath)
        /*002c*/ 	.word	0x00000078


	//----- nvinfo : EIATTR_FRAME_SIZE
	.align		4
.L_7:
        /*0030*/ 	.byte	0x04, 0x11
        /*0032*/ 	.short	(.L_9 - .L_8)
	.align		4
.L_8:
        /*0034*/ 	.word	index@(_Z5trainPfPhPiS_S_S_S_)
        /*0038*/ 	.word	0x00000078


	//----- nvinfo : EIATTR_MIN_STACK_SIZE
	.align		4
.L_9:
        /*003c*/ 	.byte	0x04, 0x12
        /*003e*/ 	.short	(.L_11 - .L_10)
	.align		4
.L_10:
        /*0040*/ 	.word	index@(_Z5trainPfPhPiS_S_S_S_)
        /*0044*/ 	.word	0x00000078


	//----- nvinfo : EIATTR_MIN_STACK_SIZE
	.align		4
.L_11:
        /*0048*/ 	.byte	0x04, 0x12
        /*004a*/ 	.short	(.L_13 - .L_12)
	.align		4
.L_12:
        /*004c*/ 	.word	index@(_Z7forwardPfPhS_S_S_)
        /*0050*/ 	.word	0x00000028
.L_13:


//--------------------- .nv.compat                --------------------------
	.section	.nv.compat,"",@"SHT_CUDA_COMPAT_INFO"
	.align	4
        /*0000*/ 	.byte	0x02, 0x09, 0x00, 0x00, 0x02, 0x02, 0x01, 0x00, 0x02, 0x05, 0x05, 0x00, 0x03, 0x07, 0x01, 0x01
        /*0010*/ 	.byte	0x02, 0x03, 0x00, 0x00, 0x02, 0x06, 0x01, 0x00, 0x04, 0x0b, 0x08, 0x00, 0x01, 0x00, 0x00, 0x00
        /*0020*/ 	.byte	0x00, 0x00, 0x00, 0x00


//--------------------- .nv.info._Z5trainPfPhPiS_S_S_S_ --------------------------
	.section	.nv.info._Z5trainPfPhPiS_S_S_S_,"",@"SHT_CUDA_INFO"
	.sectionflags	@""
	.align	4


	//----- nvinfo : EIATTR_CUDA_API_VERSION
	.align		4
        /*0000*/ 	.byte	0x04, 0x37
        /*0002*/ 	.short	(.L_15 - .L_14)
.L_14:
        /*0004*/ 	.word	0x00000082


	//----- nvinfo : EIATTR_KPARAM_INFO
	.align		4
.L_15:
        /*0008*/ 	.byte	0x04, 0x17
        /*000a*/ 	.short	(.L_17 - .L_16)
.L_16:
        /*000c*/ 	.word	0x00000000
        /*0010*/ 	.short	0x0006
        /*0012*/ 	.short	0x0030
        /*0014*/ 	.byte	0x00, 0xf5, 0x21, 0x00


	//----- nvinfo : EIATTR_KPARAM_INFO
	.align		4
.L_17:
        /*0018*/ 	.byte	0x04, 0x17
        /*001a*/ 	.short	(.L_19 - .L_18)
.L_18:
        /*001c*/ 	.word	0x00000000
        /*0020*/ 	.short	0x0005
        /*0022*/ 	.short	0x0028
        /*0024*/ 	.byte	0x00, 0xf5, 0x21, 0x00


	//----- nvinfo : EIATTR_KPARAM_INFO
	.align		4
.L_19:
        /*0028*/ 	.byte	0x04, 0x17
        /*002a*/ 	.short	(.L_21 - .L_20)
.L_20:
        /*002c*/ 	.word	0x00000000
        /*0030*/ 	.short	0x0004
        /*0032*/ 	.short	0x0020
        /*0034*/ 	.byte	0x00, 0xf5, 0x21, 0x00


	//----- nvinfo : EIATTR_KPARAM_INFO
	.align		4
.L_21:
        /*0038*/ 	.byte	0x04, 0x17
        /*003a*/ 	.short	(.L_23 - .L_22)
.L_22:
        /*003c*/ 	.word	0x00000000
        /*0040*/ 	.short	0x0003
        /*0042*/ 	.short	0x0018
        /*0044*/ 	.byte	0x00, 0xf5, 0x21, 0x00


	//----- nvinfo : EIATTR_KPARAM_INFO
	.align		4
.L_23:
        /*0048*/ 	.byte	0x04, 0x17
        /*004a*/ 	.short	(.L_25 - .L_24)
.L_24:
        /*004c*/ 	.word	0x00000000
        /*0050*/ 	.short	0x0002
        /*0052*/ 	.short	0x0010
        /*0054*/ 	.byte	0x00, 0xf5, 0x21, 0x00


	//----- nvinfo : EIATTR_KPARAM_INFO
	.align		4
.L_25:
        /*0058*/ 	.byte	0x04, 0x17
        /*005a*/ 	.short	(.L_27 - .L_26)
.L_26:
        /*005c*/ 	.word	0x00000000
        /*0060*/ 	.short	0x0001
        /*0062*/ 	.short	0x0008
        /*0064*/ 	.byte	0x00, 0xf5, 0x21, 0x00


	//----- nvinfo : EIATTR_KPARAM_INFO
	.align		4
.L_27:
        /*0068*/ 	.byte	0x04, 0x17
        /*006a*/ 	.short	(.L_29 - .L_28)
.L_28:
        /*006c*/ 	.word	0x00000000
        /*0070*/ 	.short	0x0000
        /*0072*/ 	.short	0x0000
        /*0074*/ 	.byte	0x00, 0xf5, 0x21, 0x00


	//----- nvinfo : EIATTR_SPARSE_MMA_MASK
	.align		4
.L_29:
        /*0078*/ 	.byte	0x03, 0x50
        /*007a*/ 	.short	0x0000


	//----- nvinfo : EIATTR_MAXREG_COUNT
	.align		4
        /*007c*/ 	.byte	0x03, 0x1b
        /*007e*/ 	.short	0x00ff


	//----- nvinfo : EIATTR_MERCURY_ISA_VERSION
	.align		4
        /*0080*/ 	.byte	0x03, 0x5f
        /*0082*/ 	.short	0x0101


	//----- nvinfo : EIATTR_VRC_CTA_INIT_COUNT
	.align		4
        /*0084*/ 	.byte	0x02, 0x4a
	.zero		1
	.zero		1


	//----- nvinfo : EIATTR_EXIT_INSTR_OFFSETS
	.align		4
        /*0088*/ 	.byte	0x04, 0x1c
        /*008a*/ 	.short	(.L_31 - .L_30)


	//   ....[0]....
.L_30:
        /*008c*/ 	.word	0x00000040


	//   ....[1]....
        /*0090*/ 	.word	0x0000aa60


	//----- nvinfo : EIATTR_CRS_STACK_SIZE
	.align		4
.L_31:
        /*0094*/ 	.byte	0x04, 0x1e
        /*0096*/ 	.short	(.L_33 - .L_32)
.L_32:
        /*0098*/ 	.word	0x00000000


	//----- nvinfo : EIATTR_CBANK_PARAM_SIZE
	.align		4
.L_33:
        /*009c*/ 	.byte	0x03, 0x19
        /*009e*/ 	.short	0x0038


	//----- nvinfo : EIATTR_PARAM_CBANK
	.align		4
        /*00a0*/ 	.byte	0x04, 0x0a
        /*00a2*/ 	.short	(.L_35 - .L_34)
	.align		4
.L_34:
        /*00a4*/ 	.word	index@(.nv.constant0._Z5trainPfPhPiS_S_S_S_)
        /*00a8*/ 	.short	0x0380
        /*00aa*/ 	.short	0x0038


	//----- nvinfo : EIATTR_SW_WAR
	.align		4
.L_35:
        /*00ac*/ 	.byte	0x04, 0x36
        /*00ae*/ 	.short	(.L_37 - .L_36)
.L_36:
        /*00b0*/ 	.word	0x00000008
.L_37:


//--------------------- .nv.info._Z7forwardPfPhS_S_S_ --------------------------
	.section	.nv.info._Z7forwardPfPhS_S_S_,"",@"SHT_CUDA_INFO"
	.sectionflags	@""
	.align	4


	//----- nvinfo : EIATTR_CUDA_API_VERSION
	.align		4
        /*0000*/ 	.byte	0x04, 0x37
        /*0002*/ 	.short	(.L_39 - .L_38)
.L_38:
        /*0004*/ 	.word	0x00000082


	//----- nvinfo : EIATTR_KPARAM_INFO
	.align		4
.L_39:
        /*0008*/ 	.byte	0x04, 0x17
        /*000a*/ 	.short	(.L_41 - .L_40)
.L_40:
        /*000c*/ 	.word	0x00000000
        /*0010*/ 	.short	0x0004
        /*0012*/ 	.short	0x0020
        /*0014*/ 	.byte	0x00, 0xf5, 0x21, 0x00


	//----- nvinfo : EIATTR_KPARAM_INFO
	.align		4
.L_41:
        /*0018*/ 	.byte	0x04, 0x17
        /*001a*/ 	.short	(.L_43 - .L_42)
.L_42:
        /*001c*/ 	.word	0x00000000
        /*0020*/ 	.short	0x0003
        /*0022*/ 	.short	0x0018
        /*0024*/ 	.byte	0x00, 0xf5, 0x21, 0x00


	//----- nvinfo : EIATTR_KPARAM_INFO
	.align		4
.L_43:
        /*0028*/ 	.byte	0x04, 0x17
        /*002a*/ 	.short	(.L_45 - .L_44)
.L_44:
        /*002c*/ 	.word	0x00000000
        /*0030*/ 	.short	0x0002
        /*0032*/ 	.short	0x0010
        /*0034*/ 	.byte	0x00, 0xf5, 0x21, 0x00


	//----- nvinfo : EIATTR_KPARAM_INFO
	.align		4
.L_45:
        /*0038*/ 	.byte	0x04, 0x17
        /*003a*/ 	.short	(.L_47 - .L_46)
.L_46:
        /*003c*/ 	.word	0x00000000
        /*0040*/ 	.short	0x0001
        /*0042*/ 	.short	0x0008
        /*0044*/ 	.byte	0x00, 0xf5, 0x21, 0x00


	//----- nvinfo : EIATTR_KPARAM_INFO
	.align		4
.L_47:
        /*0048*/ 	.byte	0x04, 0x17
        /*004a*/ 	.short	(.L_49 - .L_48)
.L_48:
        /*004c*/ 	.word	0x00000000
        /*0050*/ 	.short	0x0000
        /*0052*/ 	.short	0x0000
        /*0054*/ 	.byte	0x00, 0xf5, 0x21, 0x00


	//----- nvinfo : EIATTR_SPARSE_MMA_MASK
	.align		4
.L_49:
        /*0058*/ 	.byte	0x03, 0x50
        /*005a*/ 	.short	0x0000


	//----- nvinfo : EIATTR_MAXREG_COUNT
	.align		4
        /*005c*/ 	.byte	0x03, 0x1b
        /*005e*/ 	.short	0x00ff


	//----- nvinfo : EIATTR_MERCURY_ISA_VERSION
	.align		4
        /*0060*/ 	.byte	0x03, 0x5f
        /*0062*/ 	.short	0x0101


	//----- nvinfo : EIATTR_VRC_CTA_INIT_COUNT
	.align		4
        /*0064*/ 	.byte	0x02, 0x4a
	.zero		1
	.zero		1


	//----- nvinfo : EIATTR_EXIT_INSTR_OFFSETS
	.align		4
        /*0068*/ 	.byte	0x04, 0x1c
        /*006a*/ 	.short	(.L_51 - .L_50)


	//   ....[0]....
.L_50:
        /*006c*/ 	.word	0x000000a0


	//   ....[1]....
        /*0070*/ 	.word	0x00000720


	//----- nvinfo : EIATTR_CRS_STACK_SIZE
	.align		4
.L_51:
        /*0074*/ 	.byte	0x04, 0x1e
        /*0076*/ 	.short	(.L_53 - .L_52)
.L_52:
        /*0078*/ 	.word	0x00000000


	//----- nvinfo : EIATTR_CBANK_PARAM_SIZE
	.align		4
.L_53:
        /*007c*/ 	.byte	0x03, 0x19
        /*007e*/ 	.short	0x0028


	//----- nvinfo : EIATTR_PARAM_CBANK
	.align		4
        /*0080*/ 	.byte	0x04, 0x0a
        /*0082*/ 	.short	(.L_55 - .L_54)
	.align		4
.L_54:
        /*0084*/ 	.word	index@(.nv.constant0._Z7forwardPfPhS_S_S_)
        /*0088*/ 	.short	0x0380
        /*008a*/ 	.short	0x0028


	//----- nvinfo : EIATTR_SW_WAR
	.align		4
.L_55:
        /*008c*/ 	.byte	0x04, 0x36
        /*008e*/ 	.short	(.L_57 - .L_56)
.L_56:
        /*0090*/ 	.word	0x00000008
.L_57:


//--------------------- .nv.callgraph             --------------------------
	.section	.nv.callgraph,"",@"SHT_CUDA_CALLGRAPH"
	.align	4
	.sectionentsize	8
	.align		4
        /*0000*/ 	.word	0x00000000
	.align		4
        /*0004*/ 	.word	0xffffffff
	.align		4
        /*0008*/ 	.word	0x00000000
	.align		4
        /*000c*/ 	.word	0xfffffffe
	.align		4
        /*0010*/ 	.word	0x00000000
	.align		4
        /*0014*/ 	.word	0xfffffffd
	.align		4
        /*0018*/ 	.word	0x00000000
	.align		4
        /*001c*/ 	.word	0xfffffffc


//--------------------- .text._Z5trainPfPhPiS_S_S_S_ --------------------------
	.section	.text._Z5trainPfPhPiS_S_S_S_,"ax",@progbits
	.align	128
        .global         _Z5trainPfPhPiS_S_S_S_
        .type           _Z5trainPfPhPiS_S_S_S_,@function
        .size           _Z5trainPfPhPiS_S_S_S_,(.L_x_233 - _Z5trainPfPhPiS_S_S_S_)
        .other          _Z5trainPfPhPiS_S_S_S_,@"STO_CUDA_ENTRY STV_DEFAULT"
_Z5trainPfPhPiS_S_S_S_:
.text._Z5trainPfPhPiS_S_S_S_:
[----:B------:R-:W0:Y:S01]  /*0000*/  LDC R1, c[0x0][0x37c] ;  /* 0x0000df00ff017b82 */ /* 0x000e220000000800 */
[----:B------:R-:W1:Y:S01]  /*0010*/  S2R R20, SR_TID.X ;  /* 0x0000000000147919 */ /* 0x000e620000002100 */
[----:B0-----:R-:W-:Y:S02]  /*0020*/  IADD3 R1, PT, PT, R1, -0x78, RZ ;  /* 0xffffff8801017810 */ /* 0x001fe40007ffe0ff */
[----:B-1----:R-:W-:-:S13]  /*0030*/  ISETP.GT.U32.AND P0, PT, R20, 0x63, PT ;  /* 0x000000631400780c */ /* 0x002fda0003f04070 */
[----:B------:R-:W-:Y:S05]  /*0040*/  @P0 EXIT ;  /* 0x000000000000094d */ /* 0x000fea0003800000 */
[----:B------:R-:W0:Y:S01]  /*0050*/  LDCU.64 UR6, c[0x0][0x3a8] ;  /* 0x00007500ff0677ac */ /* 0x000e220008000a00 */
[----:B------:R-:W1:Y:S01]  /*0060*/  LDCU.64 UR8, c[0x0][0x380] ;  /* 0x00007000ff0877ac */ /* 0x000e620008000a00 */
[----:B------:R-:W2:Y:S01]  /*0070*/  LDCU.64 UR12, c[0x0][0x358] ;  /* 0x00006b00ff0c77ac */ /* 0x000ea20008000a00 */
[----:B0-----:R-:W-:Y:S02]  /*0080*/  UIADD3 UR5, UP0, UPT, UR6, 0x20, URZ ;  /* 0x0000002006057890 */ /* 0x001fe4000ff1e0ff */
[----:B-1----:R-:W-:Y:S02]  /*0090*/  UIADD3 UR6, UP1, UPT, UR8, 0x20, URZ ;  /* 0x0000002008067890 */ /* 0x002fe4000ff3e0ff */
[----:B------:R-:W-:Y:S02]  /*00a0*/  UIADD3.X UR7, UPT, UPT, URZ, UR7, URZ, UP0, !UPT ;  /* 0x00000007ff077290 */ /* 0x000fe400087fe4ff */
[----:B--2---:R-:W-:-:S12]  /*00b0*/  UIADD3.X UR8, UPT, UPT, URZ, UR9, URZ, UP1, !UPT ;  /* 0x00000009ff087290 */ /* 0x004fd80008ffe4ff */
.L_x_214:
[----:B------:R-:W0:Y:S02]  /*00c0*/  LDC.64 R12, c[0x0][0x390] ;  /* 0x0000e400ff0c7b82 */ /* 0x000e240000000a00 */
[----:B0-----:R-:W-:-:S05]  /*00d0*/  IMAD.WIDE.U32 R12, R20, 0x4, R12 ;  /* 0x00000004140c7825 */ /* 0x001fca00078e000c */
[----:B------:R-:W2:Y:S01]  /*00e0*/  LDG.E R14, desc[UR12][R12.64] ;  /* 0x0000000c0c0e7981 */ /* 0x000ea2000c1e1900 */
[----:B------:R-:W-:Y:S01]  /*00f0*/  HFMA2 R0, -RZ, RZ, 0, 0 ;  /* 0x00000000ff007431 */ /* 0x000fe200000001ff */
[----:B------:R-:W-:Y:S05]  /*0100*/  YIELD ;  /* 0x0000000000007946 */ /* 0x000fea0003800000 */
[----:B--2---:R-:W-:-:S07]  /*0110*/  IMAD R6, R14, 0x310, RZ ;  /* 0x000003100e067824 */ /* 0x004fce00078e02ff */
.L_x_1:
[----:B------:R-:W-:Y:S01]  /*0120*/  MOV R2, UR5 ;  /* 0x0000000500027c02 */ /* 0x000fe20008000f00 */
[----:B------:R-:W-:Y:S01]  /*0130*/  UMOV UR4, URZ ;  /* 0x000000ff00047c82 */ /* 0x000fe20008000000 */
[----:B------:R-:W-:Y:S02]  /*0140*/  MOV R3, UR7 ;  /* 0x0000000700037c02 */ /* 0x000fe40008000f00 */
[----:B0-----:R-:W-:Y:S02]  /*0150*/  MOV R19, RZ ;  /* 0x000000ff00137202 */ /* 0x001fe40000000f00 */
[----:B------:R-:W-:Y:S01]  /*0160*/  MOV R7, R6 ;  /* 0x0000000600077202 */ /* 0x000fe20000000f00 */
[----:B------:R-:W-:-:S03]  /*0170*/  IMAD.WIDE.U32 R2, R0, 0xc40, R2 ;  /* 0x00000c4000027825 */ /* 0x000fc600078e0002 */
[----:B------:R-:W-:Y:S02]  /*0180*/  MOV R4, R2 ;  /* 0x0000000200047202 */ /* 0x000fe40000000f00 */
[----:B------:R-:W-:-:S07]  /*0190*/  MOV R5, R3 ;  /* 0x0000000300057202 */ /* 0x000fce0000000f00 */
.L_x_0:
[----:B------:R-:W-:Y:S01]  /*01a0*/  MOV R2, UR6 ;  /* 0x0000000600027c02 */ /* 0x000fe20008000f00 */
[----:B------:R-:W2:Y:S01]  /*01b0*/  LDG.E R22, desc[UR12][R4.64+-0x20] ;  /* 0xffffe00c04167981 */ /* 0x000ea2000c1e1900 */
[----:B------:R-:W-:-:S03]  /*01c0*/  MOV R3, UR8 ;  /* 0x0000000800037c02 */ /* 0x000fc60008000f00 */
[----:B------:R-:W3:Y:S01]  /*01d0*/  LDG.E R24, desc[UR12][R4.64+-0x1c] ;  /* 0xffffe40c04187981 */ /* 0x000ee2000c1e1900 */
[----:B------:R-:W-:-:S03]  /*01e0*/  IMAD.WIDE R2, R7, 0x4, R2 ;  /* 0x0000000407027825 */ /* 0x000fc600078e0202 */
[----:B------:R-:W4:Y:S04]  /*01f0*/  LDG.E R32, desc[UR12][R4.64+-0x18] ;  /* 0xffffe80c04207981 */ /* 0x000f28000c1e1900 */
[----:B------:R-:W2:Y:S04]  /*0200*/  LDG.E R21, desc[UR12][R2.64+-0x20] ;  /* 0xffffe00c02157981 */ /* 0x000ea8000c1e1900 */
[----:B------:R-:W3:Y:S04]  /*0210*/  LDG.E R29, desc[UR12][R2.64+-0x1c] ;  /* 0xffffe40c021d7981 */ /* 0x000ee8000c1e1900 */
[----:B------:R-:W4:Y:S04]  /*0220*/  LDG.E R31, desc[UR12][R2.64+-0x18] ;  /* 0xffffe80c021f7981 */ /* 0x000f28000c1e1900 */
[----:B------:R-:W5:Y:S04]  /*0230*/  LDG.E R27, desc[UR12][R4.64+-0x14] ;  /* 0xffffec0c041b7981 */ /* 0x000f68000c1e1900 */
        /* <DEDUP_REMOVED lines=13> */
[----:B------:R-:W5:Y:S01]  /*0310*/  LDG.E R34, desc[UR12][R2.64+0x1c] ;  /* 0x00001c0c02227981 */ /* 0x000f62000c1e1900 */
[----:B--2---:R-:W-:-:S03]  /*0320*/  FFMA R21, R22, R21, R19 ;  /* 0x0000001516157223 */ /* 0x004fc60000000013 */
[----:B------:R-:W2:Y:S01]  /*0330*/  LDG.E R19, desc[UR12][R4.64+0xc] ;  /* 0x00000c0c04137981 */ /* 0x000ea2000c1e1900 */
[----:B---3--:R-:W-:-:S03]  /*0340*/  FFMA R29, R24, R29, R21 ;  /* 0x0000001d181d7223 */ /* 0x008fc60000000015 */
[----:B------:R-:W3:Y:S01]  /*0350*/  LDG.E R21, desc[UR12][R4.64+0x8] ;  /* 0x0000080c04157981 */ /* 0x000ee2000c1e1900 */
[----:B----4-:R-:W-:-:S03]  /*0360*/  FFMA R32, R32, R31, R29 ;  /* 0x0000001f20207223 */ /* 0x010fc6000000001d */
[----:B------:R-:W3:Y:S04]  /*0370*/  LDG.E R24, desc[UR12][R2.64+0x8] ;  /* 0x0000080c02187981 */ /* 0x000ee8000c1e1900 */
[----:B------:R-:W2:Y:S01]  /*0380*/  LDG.E R22, desc[UR12][R2.64+0xc] ;  /* 0x00000c0c02167981 */ /* 0x000ea2000c1e1900 */
[----:B-----5:R-:W-:-:S03]  /*0390*/  FFMA R32, R27, R30, R32 ;  /* 0x0000001e1b207223 */ /* 0x020fc60000000020 */
[----:B------:R-:W4:Y:S04]  /*03a0*/  LDG.E R27, desc[UR12][R4.64+0x10] ;  /* 0x0000100c041b7981 */ /* 0x000f28000c1e1900 */
[----:B------:R-:W4:Y:S01]  /*03b0*/  LDG.E R30, desc[UR12][R2.64+0x10] ;  /* 0x0000100c021e7981 */ /* 0x000f22000c1e1900 */
[----:B------:R-:W-:-:S03]  /*03c0*/  FFMA R36, R25, R28, R32 ;  /* 0x0000001c19247223 */ /* 0x000fc60000000020 */
[----:B------:R-:W5:Y:S04]  /*03d0*/  LDG.E R29, desc[UR12][R4.64+0x14] ;  /* 0x0000140c041d7981 */ /* 0x000f68000c1e1900 */
[----:B------:R-:W5:Y:S04]  /*03e0*/  LDG.E R32, desc[UR12][R2.64+0x14] ;  /* 0x0000140c02207981 */ /* 0x000f68000c1e1900 */
[----:B------:R-:W5:Y:S04]  /*03f0*/  LDG.E R28, desc[UR12][R4.64+0x18] ;  /* 0x0000180c041c7981 */ /* 0x000f68000c1e1900 */
[----:B------:R-:W5:Y:S04]  /*0400*/  LDG.E R25, desc[UR12][R2.64+0x18] ;  /* 0x0000180c02197981 */ /* 0x000f68000c1e1900 */
[----:B------:R0:W5:Y:S01]  /*0410*/  LDG.E R31, desc[UR12][R4.64+0x1c] ;  /* 0x00001c0c041f7981 */ /* 0x000162000c1e1900 */
[----:B------:R-:W-:-:S04]  /*0420*/  FFMA R18, R17, R18, R36 ;  /* 0x0000001211127223 */ /* 0x000fc80000000024 */
[----:B------:R-:W-:-:S04]  /*0430*/  FFMA R15, R15, R16, R18 ;  /* 0x000000100f0f7223 */ /* 0x000fc80000000012 */
[----:B------:R-:W-:-:S04]  /*0440*/  FFMA R11, R10, R11, R15 ;  /* 0x0000000b0a0b7223 */ /* 0x000fc8000000000f */
[----:B------:R-:W-:-:S04]  /*0450*/  FFMA R8, R8, R9, R11 ;  /* 0x0000000908087223 */ /* 0x000fc8000000000b */
[----:B------:R-:W-:Y:S01]  /*0460*/  FFMA R8, R23, R26, R8 ;  /* 0x0000001a17087223 */ /* 0x000fe20000000008 */
[----:B------:R-:W-:-:S04]  /*0470*/  UIADD3 UR4, UPT, UPT, UR4, 0x10, URZ ;  /* 0x0000001004047890 */ /* 0x000fc8000fffe0ff */
[----:B------:R-:W-:Y:S01]  /*0480*/  UISETP.NE.AND UP0, UPT, UR4, 0x310, UPT ;  /* 0x000003100400788c */ /* 0x000fe2000bf05270 */
[----:B0-----:R-:W-:Y:S02]  /*0490*/  IADD3 R4, P0, PT, R4, 0x40, RZ ;  /* 0x0000004004047810 */ /* 0x001fe40007f1e0ff */
[----:B------:R-:W-:Y:S02]  /*04a0*/  IADD3 R7, PT, PT, R7, 0x10, RZ ;  /* 0x0000001007077810 */ /* 0x000fe40007ffe0ff */
[----:B------:R-:W-:Y:S01]  /*04b0*/  IADD3.X R5, PT, PT, RZ, R5, RZ, P0, !PT ;  /* 0x00000005ff057210 */ /* 0x000fe200007fe4ff */
[----:B---3--:R-:W-:-:S04]  /*04c0*/  FFMA R8, R21, R24, R8 ;  /* 0x0000001815087223 */ /* 0x008fc80000000008 */
[----:B--2---:R-:W-:-:S04]  /*04d0*/  FFMA R8, R19, R22, R8 ;  /* 0x0000001613087223 */ /* 0x004fc80000000008 */
[----:B----4-:R-:W-:-:S04]  /*04e0*/  FFMA R8, R27, R30, R8 ;  /* 0x0000001e1b087223 */ /* 0x010fc80000000008 */
[----:B-----5:R-:W-:-:S04]  /*04f0*/  FFMA R29, R29, R32, R8 ;  /* 0x000000201d1d7223 */ /* 0x020fc80000000008 */
[----:B------:R-:W-:-:S04]  /*0500*/  FFMA R28, R28, R25, R29 ;  /* 0x000000191c1c7223 */ /* 0x000fc8000000001d */
[----:B------:R-:W-:Y:S01]  /*0510*/  FFMA R19, R31, R34, R28 ;  /* 0x000000221f137223 */ /* 0x000fe2000000001c */
[----:B------:R-:W-:Y:S06]  /*0520*/  BRA.U UP0, `(.L_x_0) ;  /* 0xfffffffd001c7547 */ /* 0x000fec000b83ffff */
[----:B------:R-:W0:Y:S02]  /*0530*/  LDC.64 R2, c[0x0][0x3b0] ;  /* 0x0000ec00ff027b82 */ /* 0x000e240000000a00 */
[----:B0-----:R-:W-:-:S06]  /*0540*/  IMAD.WIDE.U32 R2, R0, 0x4, R2 ;  /* 0x0000000400027825 */ /* 0x001fcc00078e0002 */
[----:B------:R-:W2:Y:S01]  /*0550*/  LDG.E R2, desc[UR12][R2.64] ;  /* 0x0000000c02027981 */ /* 0x000ea2000c1e1900 */
[C---:B------:R-:W-:Y:S02]  /*0560*/  LEA R4, R0.reuse, R1, 0x2 ;  /* 0x0000000100047211 */ /* 0x040fe400078e10ff */
[----:B------:R-:W-:-:S04]  /*0570*/  IADD3 R0, PT, PT, R0, 0x1, RZ ;  /* 0x0000000100007810 */ /* 0x000fc80007ffe0ff */
[----:B------:R-:W-:Y:S01]  /*0580*/  ISETP.NE.AND P0, PT, R0, 0xa, PT ;  /* 0x0000000a0000780c */ /* 0x000fe20003f05270 */
[----:B--2---:R-:W-:-:S05]  /*0590*/  FADD R19, R19, R2 ;  /* 0x0000000213137221 */ /* 0x004fca0000000000 */
[----:B------:R0:W-:Y:S07]  /*05a0*/  STL [R4], R19 ;  /* 0x0000001304007387 */ /* 0x0001ee0000100800 */
[----:B------:R-:W-:Y:S05]  /*05b0*/  @P0 BRA `(.L_x_1) ;  /* 0xfffffff800d80947 */ /* 0x000fea000383ffff */
[----:B------:R-:W2:Y:S04]  /*05c0*/  LDL.64 R16, [R1] ;  /* 0x0000000001107983 */ /* 0x000ea80000100a00 */
[----:B------:R-:W3:Y:S04]  /*05d0*/  LDL.64 R8, [R1+0x8] ;  /* 0x0000080001087983 */ /* 0x000ee80000100a00 */
[----:B0-----:R-:W4:Y:S04]  /*05e0*/  LDL.64 R4, [R1+0x10] ;  /* 0x0000100001047983 */ /* 0x001f280000100a00 */
[----:B------:R-:W5:Y:S04]  /*05f0*/  LDL.64 R2, [R1+0x18] ;  /* 0x0000180001027983 */ /* 0x000f680000100a00 */
[----:B------:R-:W5:Y:S01]  /*0600*/  LDL.64 R6, [R1+0x20] ;  /* 0x0000200001067983 */ /* 0x000f620000100a00 */
[----:B------:R-:W-:Y:S01]  /*0610*/  HFMA2 R10, -RZ, RZ, 3.7421875, 0 ;  /* 0x437c0000ff0a7431 */ /* 0x000fe200000001ff */
[----:B------:R-:W-:Y:S01]  /*0620*/  MOV R15, 0x3bbb989d ;  /* 0x3bbb989d000f7802 */ /* 0x000fe20000000f00 */
[----:B------:R-:W-:Y:S01]  /*0630*/  BSSY.RECONVERGENT B2, `(.L_x_2) ;  /* 0x0000084000027945 */ /* 0x000fe20003800200 */
[----:B--2---:R-:W-:-:S04]  /*0640*/  FMNMX R0, RZ, R16, !PT ;  /* 0x00000010ff007209 */ /* 0x004fc80007800000 */
[----:B------:R-:W-:-:S04]  /*0650*/  FSETP.GT.AND P0, PT, R17, R0, PT ;  /* 0x000000001100720b */ /* 0x000fc80003f04000 */
[----:B------:R-:W-:-:S04]  /*0660*/  FSEL R11, R17, R0, P0 ;  /* 0x00000000110b7208 */ /* 0x000fc80000000000 */
[----:B---3--:R-:W-:-:S04]  /*0670*/  FSETP.GT.AND P0, PT, R8, R11, PT ;  /* 0x0000000b0800720b */ /* 0x008fc80003f04000 */
[----:B------:R-:W-:-:S04]  /*0680*/  FSEL R0, R8, R11, P0 ;  /* 0x0000000b08007208 */ /* 0x000fc80000000000 */
[----:B------:R-:W-:-:S04]  /*0690*/  FSETP.GT.AND P0, PT, R9, R0, PT ;  /* 0x000000000900720b */ /* 0x000fc80003f04000 */
[----:B------:R-:W-:-:S04]  /*06a0*/  FSEL R11, R9, R0, P0 ;  /* 0x00000000090b7208 */ /* 0x000fc80000000000 */
[----:B----4-:R-:W-:-:S04]  /*06b0*/  FSETP.GT.AND P0, PT, R4, R11, PT ;  /* 0x0000000b0400720b */ /* 0x010fc80003f04000 */
[----:B------:R-:W-:-:S04]  /*06c0*/  FSEL R0, R4, R11, P0 ;  /* 0x0000000b04007208 */ /* 0x000fc80000000000 */
[----:B------:R-:W-:-:S04]  /*06d0*/  FSETP.GT.AND P0, PT, R5, R0, PT ;  /* 0x000000000500720b */ /* 0x000fc80003f04000 */
[----:B------:R-:W-:-:S04]  /*06e0*/  FSEL R11, R5, R0, P0 ;  /* 0x00000000050b7208 */ /* 0x000fc80000000000 */
[----:B-----5:R-:W-:-:S04]  /*06f0*/  FSETP.GT.AND P0, PT, R2, R11, PT ;  /* 0x0000000b0200720b */ /* 0x020fc80003f04000 */
[----:B------:R-:W-:-:S04]  /*0700*/  FSEL R0, R2, R11, P0 ;  /* 0x0000000b02007208 */ /* 0x000fc80000000000 */
[----:B------:R-:W-:-:S04]  /*0710*/  FSETP.GT.AND P0, PT, R3, R0, PT ;  /* 0x000000000300720b */ /* 0x000fc80003f04000 */
[----:B------:R-:W-:-:S04]  /*0720*/  FSEL R11, R3, R0, P0 ;  /* 0x00000000030b7208 */ /* 0x000fc80000000000 */
[----:B------:R-:W-:-:S04]  /*0730*/  FSETP.GT.AND P0, PT, R6, R11, PT ;  /* 0x0000000b0600720b */ /* 0x000fc80003f04000 */
[----:B------:R-:W-:-:S04]  /*0740*/  FSEL R18, R6, R11, P0 ;  /* 0x0000000b06127208 */ /* 0x000fc80000000000 */
[----:B------:R-:W-:-:S04]  /*0750*/  FSETP.GT.AND P0, PT, R7, R18, PT ;  /* 0x000000120700720b */ /* 0x000fc80003f04000 */
[----:B------:R-:W-:-:S05]  /*0760*/  FSEL R18, R7, R18, P0 ;  /* 0x0000001207127208 */ /* 0x000fca0000000000 */
[--C-:B------:R-:W-:Y:S01]  /*0770*/  FADD R26, R17, -R18.reuse ;  /* 0x80000012111a7221 */ /* 0x100fe20000000000 */
[--C-:B------:R-:W-:Y:S01]  /*0780*/  FADD R0, R16, -R18.reuse ;  /* 0x8000001210007221 */ /* 0x100fe20000000000 */
[--C-:B------:R-:W-:Y:S01]  /*0790*/  FADD R16, R8, -R18.reuse ;  /* 0x8000001208107221 */ /* 0x100fe20000000000 */
[--C-:B------:R-:W-:Y:S01]  /*07a0*/  FADD R24, R4, -R18.reuse ;  /* 0x8000001204187221 */ /* 0x100fe20000000000 */
[-C--:B------:R-:W-:Y:S01]  /*07b0*/  FFMA.SAT R19, R26, R15.reuse, 0.5 ;  /* 0x3f0000001a137423 */ /* 0x080fe2000000200f */
[-C--:B------:R-:W-:Y:S01]  /*07c0*/  FFMA.SAT R11, R0, R15.reuse, 0.5 ;  /* 0x3f000000000b7423 */ /* 0x080fe2000000200f */
[-C--:B------:R-:W-:Y:S01]  /*07d0*/  FFMA.SAT R21, R16, R15.reuse, 0.5 ;  /* 0x3f00000010157423 */ /* 0x080fe2000000200f */
[--C-:B------:R-:W-:Y:S01]  /*07e0*/  FADD R22, R9, -R18.reuse ;  /* 0x8000001209167221 */ /* 0x100fe20000000000 */
[-C--:B------:R-:W-:Y:S01]  /*07f0*/  FFMA.RM R8, R19, R10.reuse, 12582913 ;  /* 0x4b40000113087423 */ /* 0x080fe2000000400a */
[-C--:B------:R-:W-:Y:S01]  /*0800*/  FFMA.RM R11, R11, R10.reuse, 12582913 ;  /* 0x4b4000010b0b7423 */ /* 0x080fe2000000400a */
[-C--:B------:R-:W-:Y:S01]  /*0810*/  FFMA.RM R9, R21, R10.reuse, 12582913 ;  /* 0x4b40000115097423 */ /* 0x080fe2000000400a */
[-C--:B------:R-:W-:Y:S01]  /*0820*/  FFMA.SAT R27, R24, R15.reuse, 0.5 ;  /* 0x3f000000181b7423 */ /* 0x080fe2000000200f */
[----:B------:R-:W-:Y:S01]  /*0830*/  FADD R19, R8, -12583039 ;  /* 0xcb40007f08137421 */ /* 0x000fe20000000000 */
[----:B------:R-:W-:Y:S01]  /*0840*/  FADD R17, R11, -12583039 ;  /* 0xcb40007f0b117421 */ /* 0x000fe20000000000 */
[----:B------:R-:W-:Y:S01]  /*0850*/  FADD R23, R9, -12583039 ;  /* 0xcb40007f09177421 */ /* 0x000fe20000000000 */
[-C--:B------:R-:W-:Y:S01]  /*0860*/  FFMA.RM R4, R27, R10.reuse, 12582913 ;  /* 0x4b4000011b047423 */ /* 0x080fe2000000400a */
[----:B------:R-:W-:Y:S01]  /*0870*/  FFMA R21, R26, 1.4426950216293334961, -R19 ;  /* 0x3fb8aa3b1a157823 */ /* 0x000fe20000000813 */
[----:B------:R-:W-:Y:S01]  /*0880*/  FFMA R17, R0, 1.4426950216293334961, -R17 ;  /* 0x3fb8aa3b00117823 */ /* 0x000fe20000000811 */
[----:B------:R-:W-:Y:S01]  /*0890*/  FFMA R23, R16, 1.4426950216293334961, -R23 ;  /* 0x3fb8aa3b10177823 */ /* 0x000fe20000000817 */
[-C--:B------:R-:W-:Y:S01]  /*08a0*/  FFMA.SAT R25, R22, R15.reuse, 0.5 ;  /* 0x3f00000016197423 */ /* 0x080fe2000000200f */
[----:B------:R-:W-:Y:S01]  /*08b0*/  FFMA R21, R26, 1.925963033500011079e-08, R21 ;  /* 0x32a570601a157823 */ /* 0x000fe20000000015 */
[----:B------:R-:W-:Y:S01]  /*08c0*/  FFMA R17, R0, 1.925963033500011079e-08, R17 ;  /* 0x32a5706000117823 */ /* 0x000fe20000000011 */
[--C-:B------:R-:W-:Y:S01]  /*08d0*/  FADD R26, R5, -R18.reuse ;  /* 0x80000012051a7221 */ /* 0x100fe20000000000 */
[----:B------:R-:W-:Y:S01]  /*08e0*/  FADD R5, R4, -12583039 ;  /* 0xcb40007f04057421 */ /* 0x000fe20000000000 */
[----:B------:R-:W-:Y:S01]  /*08f0*/  FFMA R16, R16, 1.925963033500011079e-08, R23 ;  /* 0x32a5706010107823 */ /* 0x000fe20000000017 */
[----:B------:R0:W-:Y:S01]  /*0900*/  MUFU.EX2 R19, R17 ;  /* 0x0000001100137308 */ /* 0x0001e20000000800 */
[----:B------:R-:W-:Y:S01]  /*0910*/  FFMA.RM R0, R25, R10, 12582913 ;  /* 0x4b40000119007423 */ /* 0x000fe2000000400a */
[----:B------:R-:W-:Y:S01]  /*0920*/  FFMA.SAT R23, R26, R15, 0.5 ;  /* 0x3f0000001a177423 */ /* 0x000fe2000000200f */
[----:B------:R-:W-:Y:S01]  /*0930*/  FADD R28, R2, -R18 ;  /* 0x80000012021c7221 */ /* 0x000fe20000000000 */
[----:B------:R-:W-:Y:S01]  /*0940*/  SHF.L.U32 R8, R8, 0x17, RZ ;  /* 0x0000001708087819 */ /* 0x000fe200000006ff */
[----:B------:R-:W-:Y:S01]  /*0950*/  FADD R25, R0, -12583039 ;  /* 0xcb40007f00197421 */ /* 0x000fe20000000000 */
[----:B------:R-:W-:-:S02]  /*0960*/  SHF.L.U32 R4, R4, 0x17, RZ ;  /* 0x0000001704047819 */ /* 0x000fc400000006ff */
[----:B------:R1:W2:Y:S01]  /*0970*/  MUFU.EX2 R33, R21 ;  /* 0x0000001500217308 */ /* 0x0002a20000000800 */
[----:B0-----:R-:W-:Y:S01]  /*0980*/  FFMA R17, R24, 1.4426950216293334961, -R5 ;  /* 0x3fb8aa3b18117823 */ /* 0x001fe20000000805 */
[-C--:B------:R-:W-:Y:S01]  /*0990*/  FFMA.RM R5, R23, R10.reuse, 12582913 ;  /* 0x4b40000117057423 */ /* 0x080fe2000000400a */
[----:B------:R-:W-:Y:S02]  /*09a0*/  FFMA R25, R22, 1.4426950216293334961, -R25 ;  /* 0x3fb8aa3b16197823 */ /* 0x000fe40000000819 */
[----:B------:R-:W-:Y:S01]  /*09b0*/  FFMA R17, R24, 1.925963033500011079e-08, R17 ;  /* 0x32a5706018117823 */ /* 0x000fe20000000011 */
[--C-:B------:R-:W-:Y:S01]  /*09c0*/  FADD R24, R3, -R18.reuse ;  /* 0x8000001203187221 */ /* 0x100fe20000000000 */
[-C--:B------:R-:W-:Y:S01]  /*09d0*/  FFMA.SAT R3, R28, R15.reuse, 0.5 ;  /* 0x3f0000001c037423 */ /* 0x080fe2000000200f */
[----:B------:R-:W0:Y:S01]  /*09e0*/  MUFU.EX2 R16, R16 ;  /* 0x0000001000107308 */ /* 0x000e220000000800 */
[----:B-1----:R-:W-:Y:S01]  /*09f0*/  FADD R21, R5, -12583039 ;  /* 0xcb40007f05157421 */ /* 0x002fe20000000000 */
[-C--:B------:R-:W-:Y:S01]  /*0a00*/  FFMA.SAT R23, R24, R15.reuse, 0.5 ;  /* 0x3f00000018177423 */ /* 0x080fe2000000200f */
[-C--:B------:R-:W-:Y:S01]  /*0a10*/  FFMA.RM R2, R3, R10.reuse, 12582913 ;  /* 0x4b40000103027423 */ /* 0x080fe2000000400a */
[----:B------:R-:W-:Y:S01]  /*0a20*/  FFMA R25, R22, 1.925963033500011079e-08, R25 ;  /* 0x32a5706016197823 */ /* 0x000fe20000000019 */
[----:B------:R-:W-:Y:S01]  /*0a30*/  FFMA R21, R26, 1.4426950216293334961, -R21 ;  /* 0x3fb8aa3b1a157823 */ /* 0x000fe20000000815 */
[--C-:B------:R-:W-:Y:S01]  /*0a40*/  FADD R22, R6, -R18.reuse ;  /* 0x8000001206167221 */ /* 0x100fe20000000000 */
[----:B------:R-:W-:Y:S01]  /*0a50*/  FADD R18, R7, -R18 ;  /* 0x8000001207127221 */ /* 0x000fe20000000000 */
[----:B------:R-:W-:Y:S01]  /*0a60*/  FADD R3, R2, -12583039 ;  /* 0xcb40007f02037421 */ /* 0x000fe20000000000 */
[----:B------:R-:W-:Y:S01]  /*0a70*/  FFMA.RM R6, R23, R10, 12582913 ;  /* 0x4b40000117067423 */ /* 0x000fe2000000400a */
[----:B------:R1:W3:Y:S01]  /*0a80*/  MUFU.EX2 R31, R25 ;  /* 0x00000019001f7308 */ /* 0x0002e20000000800 */
[----:B------:R-:W-:Y:S01]  /*0a90*/  FFMA R21, R26, 1.925963033500011079e-08, R21 ;  /* 0x32a570601a157823 */ /* 0x000fe20000000015 */
[----:B------:R-:W-:Y:S01]  /*0aa0*/  SHF.L.U32 R26, R11, 0x17, RZ ;  /* 0x000000170b1a7819 */ /* 0x000fe200000006ff */
[----:B------:R-:W-:Y:S01]  /*0ab0*/  FFMA.SAT R27, R18, R15, 0.5 ;  /* 0x3f000000121b7423 */ /* 0x000fe2000000200f */
[----:B------:R-:W-:Y:S01]  /*0ac0*/  SHF.L.U32 R11, R9, 0x17, RZ ;  /* 0x00000017090b7819 */ /* 0x000fe200000006ff */
[----:B--2---:R-:W-:Y:S01]  /*0ad0*/  FMUL R33, R8, R33 ;  /* 0x0000002108217220 */ /* 0x004fe20000400000 */
[----:B------:R-:W-:Y:S01]  /*0ae0*/  SHF.L.U32 R2, R2, 0x17, RZ ;  /* 0x0000001702027819 */ /* 0x000fe200000006ff */
[----:B------:R-:W-:Y:S01]  /*0af0*/  FMUL R19, R26, R19 ;  /* 0x000000131a137220 */ /* 0x000fe20000400000 */
[----:B------:R2:W4:Y:S01]  /*0b00*/  MUFU.EX2 R7, R17 ;  /* 0x0000001100077308 */ /* 0x0005220000000800 */
[----:B-1----:R-:W-:Y:S01]  /*0b10*/  FFMA.SAT R25, R22, R15, 0.5 ;  /* 0x3f00000016197423 */ /* 0x002fe2000000200f */
[C---:B------:R-:W-:Y:S01]  /*0b20*/  FFMA R15, R28.reuse, 1.4426950216293334961, -R3 ;  /* 0x3fb8aa3b1c0f7823 */ /* 0x040fe20000000803 */
[----:B------:R-:W-:Y:S01]  /*0b30*/  FADD R8, RZ, R19 ;  /* 0x00000013ff087221 */ /* 0x000fe20000000000 */
[----:B0-----:R-:W-:Y:S01]  /*0b40*/  FMUL R11, R11, R16 ;  /* 0x000000100b0b7220 */ /* 0x001fe20000400000 */
[-C--:B------:R-:W-:Y:S01]  /*0b50*/  FFMA.RM R3, R25, R10.reuse, 12582913 ;  /* 0x4b40000119037423 */ /* 0x080fe2000000400a */
[----:B------:R-:W-:Y:S01]  /*0b60*/  FFMA.RM R10, R27, R10, 12582913 ;  /* 0x4b4000011b0a7423 */ /* 0x000fe2000000400a */
[----:B------:R-:W-:Y:S01]  /*0b70*/  FFMA R15, R28, 1.925963033500011079e-08, R15 ;  /* 0x32a570601c0f7823 */ /* 0x000fe2000000000f */
[----:B------:R-:W0:Y:S01]  /*0b80*/  MUFU.EX2 R29, R21 ;  /* 0x00000015001d7308 */ /* 0x000e220000000800 */
[----:B--2---:R-:W-:Y:S01]  /*0b90*/  FADD R17, R6, -12583039 ;  /* 0xcb40007f06117421 */ /* 0x004fe20000000000 */
[----:B------:R-:W-:Y:S01]  /*0ba0*/  FADD R23, R3, -12583039 ;  /* 0xcb40007f03177421 */ /* 0x000fe20000000000 */
[----:B------:R-:W-:Y:S01]  /*0bb0*/  FADD R9, R10, -12583039 ;  /* 0xcb40007f0a097421 */ /* 0x000fe20000000000 */
[----:B------:R-:W-:Y:S01]  /*0bc0*/  SHF.L.U32 R16, R0, 0x17, RZ ;  /* 0x0000001700107819 */ /* 0x000fe200000006ff */
[----:B------:R-:W-:Y:S01]  /*0bd0*/  FFMA R17, R24, 1.4426950216293334961, -R17 ;  /* 0x3fb8aa3b18117823 */ /* 0x000fe20000000811 */
[----:B------:R-:W-:Y:S01]  /*0be0*/  FFMA R23, R22, 1.4426950216293334961, -R23 ;  /* 0x3fb8aa3b16177823 */ /* 0x000fe20000000817 */
[----:B------:R-:W-:Y:S01]  /*0bf0*/  FADD R8, R8, R33 ;  /* 0x0000002108087221 */ /* 0x000fe20000000000 */
[----:B------:R-:W1:Y:S01]  /*0c00*/  MUFU.EX2 R15, R15 ;  /* 0x0000000f000f7308 */ /* 0x000e620000000800 */
[----:B------:R-:W-:Y:S01]  /*0c10*/  FFMA R17, R24, 1.925963033500011079e-08, R17 ;  /* 0x32a5706018117823 */ /* 0x000fe20000000011 */
[----:B------:R-:W-:Y:S01]  /*0c20*/  FFMA R9, R18, 1.4426950216293334961, -R9 ;  /* 0x3fb8aa3b12097823 */ /* 0x000fe20000000809 */
[----:B------:R-:W-:Y:S01]  /*0c30*/  FFMA R23, R22, 1.925963033500011079e-08, R23 ;  /* 0x32a5706016177823 */ /* 0x000fe20000000017 */
[----:B---3--:R-:W-:Y:S01]  /*0c40*/  FMUL R31, R16, R31 ;  /* 0x0000001f101f7220 */ /* 0x008fe20000400000 */
[----:B------:R-:W-:Y:S01]  /*0c50*/  FADD R8, R8, R11 ;  /* 0x0000000b08087221 */ /* 0x000fe20000000000 */
[----:B------:R-:W-:Y:S01]  /*0c60*/  FFMA R18, R18, 1.925963033500011079e-08, R9 ;  /* 0x32a5706012127823 */ /* 0x000fe20000000009 */
[----:B------:R-:W-:Y:S01]  /*0c70*/  SHF.L.U32 R16, R5, 0x17, RZ ;  /* 0x0000001705107819 */ /* 0x000fe200000006ff */
[----:B------:R-:W2:Y:S01]  /*0c80*/  MUFU.EX2 R17, R17 ;  /* 0x0000001100117308 */ /* 0x000ea20000000800 */
[----:B----4-:R-:W-:Y:S01]  /*0c90*/  FMUL R9, R4, R7 ;  /* 0x0000000704097220 */ /* 0x010fe20000400000 */
[----:B------:R-:W-:Y:S01]  /*0ca0*/  FADD R8, R8, R31 ;  /* 0x0000001f08087221 */ /* 0x000fe20000000000 */
[----:B------:R-:W-:Y:S01]  /*0cb0*/  SHF.L.U32 R6, R6, 0x17, RZ ;  /* 0x0000001706067819 */ /* 0x000fe200000006ff */
[----:B0-----:R-:W-:Y:S01]  /*0cc0*/  FMUL R29, R16, R29 ;  /* 0x0000001d101d7220 */ /* 0x001fe20000400000 */
[----:B------:R-:W-:Y:S01]  /*0cd0*/  SHF.L.U32 R5, R3, 0x17, RZ ;  /* 0x0000001703057819 */ /* 0x000fe200000006ff */
[----:B------:R-:W-:-:S02]  /*0ce0*/  FADD R8, R8, R9 ;  /* 0x0000000908087221 */ /* 0x000fc40000000000 */
[----:B------:R-:W0:Y:S01]  /*0cf0*/  MUFU.EX2 R0, R23 ;  /* 0x0000001700007308 */ /* 0x000e220000000800 */
[----:B-1----:R-:W-:Y:S01]  /*0d00*/  FMUL R7, R2, R15 ;  /* 0x0000000f02077220 */ /* 0x002fe20000400000 */
[----:B------:R-:W-:Y:S01]  /*0d10*/  FADD R8, R8, R29 ;  /* 0x0000001d08087221 */ /* 0x000fe20000000000 */
[----:B------:R-:W-:-:S03]  /*0d20*/  SHF.L.U32 R15, R10, 0x17, RZ ;  /* 0x000000170a0f7819 */ /* 0x000fc600000006ff */
[----:B------:R-:W-:Y:S02]  /*0d30*/  FADD R8, R8, R7 ;  /* 0x0000000708087221 */ /* 0x000fe40000000000 */
[----:B------:R-:W1:Y:S01]  /*0d40*/  MUFU.EX2 R18, R18 ;  /* 0x0000001200127308 */ /* 0x000e620000000800 */
[----:B--2---:R-:W-:-:S04]  /*0d50*/  FMUL R17, R6, R17 ;  /* 0x0000001106117220 */ /* 0x004fc80000400000 */
[----:B------:R-:W-:Y:S01]  /*0d60*/  FADD R8, R8, R17 ;  /* 0x0000001108087221 */ /* 0x000fe20000000000 */
[----:B0-----:R-:W-:-:S04]  /*0d70*/  FMUL R5, R5, R0 ;  /* 0x0000000005057220 */ /* 0x001fc80000400000 */
[----:B------:R-:W-:Y:S01]  /*0d80*/  FADD R8, R8, R5 ;  /* 0x0000000508087221 */ /* 0x000fe20000000000 */
[----:B-1----:R-:W-:-:S04]  /*0d90*/  FMUL R15, R15, R18 ;  /* 0x000000120f0f7220 */ /* 0x002fc80000400000 */
[----:B------:R-:W-:-:S04]  /*0da0*/  FADD R16, R8, R15 ;  /* 0x0000000f08107221 */ /* 0x000fc80000000000 */
[----:B------:R-:W0:Y:S08]  /*0db0*/  MUFU.RCP R3, R16 ;  /* 0x0000001000037308 */ /* 0x000e300000001000 */
[----:B------:R-:W1:Y:S01]  /*0dc0*/  FCHK P0, R19, R16 ;  /* 0x0000001013007302 */ /* 0x000e620000000000 */
[----:B0-----:R-:W-:-:S04]  /*0dd0*/  FFMA R0, -R16, R3, 1 ;  /* 0x3f80000010007423 */ /* 0x001fc80000000103 */
[----:B------:R-:W-:-:S04]  /*0de0*/  FFMA R0, R3, R0, R3 ;  /* 0x0000000003007223 */ /* 0x000fc80000000003 */
[----:B------:R-:W-:-:S04]  /*0df0*/  FFMA R3, R19, R0, RZ ;  /* 0x0000000013037223 */ /* 0x000fc800000000ff */
[----:B------:R-:W-:-:S04]  /*0e00*/  FFMA R2, -R16, R3, R19 ;  /* 0x0000000310027223 */ /* 0x000fc80000000113 */
[----:B------:R-:W-:Y:S01]  /*0e10*/  FFMA R2, R0, R2, R3 ;  /* 0x0000000200027223 */ /* 0x000fe20000000003 */
[----:B-1----:R-:W-:Y:S06]  /*0e20*/  @!P0 BRA `(.L_x_3) ;  /* 0x0000000000108947 */ /* 0x002fec0003800000 */
[----:B------:R-:W-:Y:S02]  /*0e30*/  MOV R0, R16 ;  /* 0x0000001000007202 */ /* 0x000fe40000000f00 */
[----:B------:R-:W-:-:S07]  /*0e40*/  MOV R22, 0xe60 ;  /* 0x00000e6000167802 */ /* 0x000fce0000000f00 */
[----:B------:R-:W-:Y:S05]  /*0e50*/  CALL.REL.NOINC `($__internal_0_$__cuda_sm3x_div_rn_noftz_f32_slowpath) ;  /* 0x0000009c00047944 */ /* 0x000fea0003c00000 */
[----:B------:R-:W-:-:S07]  /*0e60*/  MOV R2, R0 ;  /* 0x0000000000027202 */ /* 0x000fce0000000f00 */
.L_x_3:
[----:B------:R-:W-:Y:S05]  /*0e70*/  BSYNC.RECONVERGENT B2 ;  /* 0x0000000000027941 */ /* 0x000fea0003800200 */
.L_x_2:
[----:B------:R-:W0:Y:S01]  /*0e80*/  MUFU.RCP R3, R16 ;  /* 0x0000001000037308 */ /* 0x000e220000001000 */
[----:B------:R-:W-:Y:S07]  /*0e90*/  BSSY.RECONVERGENT B2, `(.L_x_4) ;  /* 0x000000d000027945 */ /* 0x000fee0003800200 */
        /* <DEDUP_REMOVED lines=8> */
[----:B------:R-:W-:Y:S02]  /*0f20*/  MOV R0, R16 ;  /* 0x0000001000007202 */ /* 0x000fe40000000f00 */
[----:B------:R-:W-:-:S07]  /*0f30*/  MOV R22, 0xf50 ;  /* 0x00000f5000167802 */ /* 0x000fce0000000f00 */
[----:B------:R-:W-:Y:S05]  /*0f40*/  CALL.REL.NOINC `($__internal_0_$__cuda_sm3x_div_rn_noftz_f32_slowpath) ;  /* 0x0000009800c87944 */ /* 0x000fea0003c00000 */
[----:B------:R-:W-:-:S07]  /*0f50*/  MOV R3, R0 ;  /* 0x0000000000037202 */ /* 0x000fce0000000f00 */
.L_x_5:
[----:B------:R-:W-:Y:S05]  /*0f60*/  BSYNC.RECONVERGENT B2 ;  /* 0x0000000000027941 */ /* 0x000fea0003800200 */
.L_x_4:
[----:B------:R-:W0:Y:S01]  /*0f70*/  MUFU.RCP R21, R16 ;  /* 0x0000001000157308 */ /* 0x000e220000001000 */
[----:B------:R1:W-:Y:S01]  /*0f80*/  STL.64 [R1+0x28], R2 ;  /* 0x0000280201007387 */ /* 0x0003e20000100a00 */
[----:B------:R-:W-:Y:S06]  /*0f90*/  BSSY.RECONVERGENT B2, `(.L_x_6) ;  /* 0x000000d000027945 */ /* 0x000fec0003800200 */
[----:B------:R-:W2:Y:S01]  /*0fa0*/  FCHK P0, R11, R16 ;  /* 0x000000100b007302 */ /* 0x000ea20000000000 */
[----:B0-----:R-:W-:-:S04]  /*0fb0*/  FFMA R0, -R16, R21, 1 ;  /* 0x3f80000010007423 */ /* 0x001fc80000000115 */
[----:B------:R-:W-:-:S04]  /*0fc0*/  FFMA R21, R21, R0, R21 ;  /* 0x0000000015157223 */ /* 0x000fc80000000015 */
[----:B------:R-:W-:-:S04]  /*0fd0*/  FFMA R10, R11, R21, RZ ;  /* 0x000000150b0a7223 */ /* 0x000fc800000000ff */
[----:B------:R-:W-:-:S04]  /*0fe0*/  FFMA R19, -R16, R10, R11 ;  /* 0x0000000a10137223 */ /* 0x000fc8000000010b */
[----:B------:R-:W-:Y:S01]  /*0ff0*/  FFMA R10, R21, R19, R10 ;  /* 0x00000013150a7223 */ /* 0x000fe2000000000a */
[----:B-12---:R-:W-:Y:S06]  /*1000*/  @!P0 BRA `(.L_x_7) ;  /* 0x0000000000148947 */ /* 0x006fec0003800000 */
[----:B------:R-:W-:Y:S02]  /*1010*/  MOV R19, R11 ;  /* 0x0000000b00137202 */ /* 0x000fe40000000f00 */
[----:B------:R-:W-:Y:S02]  /*1020*/  MOV R0, R16 ;  /* 0x0000001000007202 */ /* 0x000fe40000000f00 */
[----:B------:R-:W-:-:S07]  /*1030*/  MOV R22, 0x1050 ;  /* 0x0000105000167802 */ /* 0x000fce0000000f00 */
[----:B------:R-:W-:Y:S05]  /*1040*/  CALL.REL.NOINC `($__internal_0_$__cuda_sm3x_div_rn_noftz_f32_slowpath) ;  /* 0x0000009800887944 */ /* 0x000fea0003c00000 */
[----:B------:R-:W-:-:S07]  /*1050*/  MOV R10, R0 ;  /* 0x00000000000a7202 */ /* 0x000fce0000000f00 */
.L_x_7:
[----:B------:R-:W-:Y:S05]  /*1060*/  BSYNC.RECONVERGENT B2 ;  /* 0x0000000000027941 */ /* 0x000fea0003800200 */
.L_x_6:
        /* <DEDUP_REMOVED lines=14> */
.L_x_9:
[----:B------:R-:W-:Y:S05]  /*1150*/  BSYNC.RECONVERGENT B2 ;  /* 0x0000000000027941 */ /* 0x000fea0003800200 */
.L_x_8:
        /* <DEDUP_REMOVED lines=15> */
.L_x_11:
[----:B------:R-:W-:Y:S05]  /*1250*/  BSYNC.RECONVERGENT B2 ;  /* 0x0000000000027941 */ /* 0x000fea0003800200 */
.L_x_10:
        /* <DEDUP_REMOVED lines=14> */
.L_x_13:
[----:B------:R-:W-:Y:S05]  /*1340*/  BSYNC.RECONVERGENT B2 ;  /* 0x0000000000027941 */ /* 0x000fea0003800200 */
.L_x_12:
        /* <DEDUP_REMOVED lines=15> */
.L_x_15:
[----:B------:R-:W-:Y:S05]  /*1440*/  BSYNC.RECONVERGENT B2 ;  /* 0x0000000000027941 */ /* 0x000fea0003800200 */
.L_x_14:
        /* <DEDUP_REMOVED lines=14> */
.L_x_17:
[----:B------:R-:W-:Y:S05]  /*1530*/  BSYNC.RECONVERGENT B2 ;  /* 0x0000000000027941 */ /* 0x000fea0003800200 */
.L_x_16:
        /* <DEDUP_REMOVED lines=15> */
.L_x_19:
[----:B------:R-:W-:Y:S05]  /*1630*/  BSYNC.RECONVERGENT B2 ;  /* 0x0000000000027941 */ /* 0x000fea0003800200 */
.L_x_18:
        /* <DEDUP_REMOVED lines=14> */
.L_x_21:
[----:B------:R-:W-:Y:S05]  /*1720*/  BSYNC.RECONVERGENT B2 ;  /* 0x0000000000027941 */ /* 0x000fea0003800200 */
.L_x_20:
[----:B------:R-:W0:Y:S02]  /*1730*/  LDCU.64 UR10, c[0x0][0x388] ;  /* 0x00007100ff0a77ac */ /* 0x000e240008000a00 */
[----:B0-----:R-:W-:-:S04]  /*1740*/  IADD3 R22, P0, PT, R14, UR10, RZ ;  /* 0x0000000a0e167c10 */ /* 0x001fc8000ff1e0ff */
[----:B------:R-:W-:-:S05]  /*1750*/  LEA.HI.X.SX32 R23, R14, UR11, 0x1, P0 ;  /* 0x0000000b0e177c11 */ /* 0x000fca00080f0eff */
[----:B------:R-:W2:Y:S04]  /*1760*/  LDG.E.U8 R14, desc[UR12][R22.64] ;  /* 0x0000000c160e7981 */ /* 0x000ea8000c1e1100 */
[----:B------:R0:W-:Y:S04]  /*1770*/  STL.64 [R1+0x48], R4 ;  /* 0x0000480401007387 */ /* 0x0001e80000100a00 */
[----:B------:R0:W-:Y:S04]  /*1780*/  STL.64 [R1+0x50], RZ ;  /* 0x000050ff01007387 */ /* 0x0001e80000100a00 */
[----:B------:R0:W-:Y:S04]  /*1790*/  STL.64 [R1+0x58], RZ ;  /* 0x000058ff01007387 */ /* 0x0001e80000100a00 */
[----:B------:R0:W-:Y:S04]  /*17a0*/  STL.64 [R1+0x60], RZ ;  /* 0x000060ff01007387 */ /* 0x0001e80000100a00 */
[----:B------:R0:W-:Y:S04]  /*17b0*/  STL.64 [R1+0x68], RZ ;  /* 0x000068ff01007387 */ /* 0x0001e80000100a00 */
[----:B------:R0:W-:Y:S01]  /*17c0*/  STL.64 [R1+0x70], RZ ;  /* 0x000070ff01007387 */ /* 0x0001e20000100a00 */
[----:B--2---:R-:W-:-:S05]  /*17d0*/  LEA R16, R14, R1, 0x2 ;  /* 0x000000010e107211 */ /* 0x004fca00078e10ff */
[----:B------:R-:W2:Y:S01]  /*17e0*/  LDL R19, [R16+0x28] ;  /* 0x0000280010137983 */ /* 0x000ea20000100800 */
[----:B------:R-:W-:Y:S01]  /*17f0*/  UMOV UR4, 0x3f800000 ;  /* 0x3f80000000047882 */ /* 0x000fe20000000000 */
[----:B------:R-:W-:Y:S01]  /*1800*/  BSSY.RECONVERGENT B2, `(.L_x_22) ;  /* 0x000000e000027945 */ /* 0x000fe20003800200 */
[----:B------:R-:W-:Y:S01]  /*1810*/  MOV R18, UR4 ;  /* 0x0000000400127c02 */ /* 0x000fe20008000f00 */
[----:B--2---:R-:W1:Y:S08]  /*1820*/  MUFU.RCP R0, R19 ;  /* 0x0000001300007308 */ /* 0x004e700000001000 */
[----:B------:R-:W2:Y:S01]  /*1830*/  FCHK P0, -R18, R19 ;  /* 0x0000001312007302 */ /* 0x000ea20000000100 */
[----:B-1----:R-:W-:-:S04]  /*1840*/  FFMA R15, -R19, R0, 1 ;  /* 0x3f800000130f7423 */ /* 0x002fc80000000100 */
[----:B------:R-:W-:-:S04]  /*1850*/  FFMA R15, R0, R15, R0 ;  /* 0x0000000f000f7223 */ /* 0x000fc80000000000 */
[----:B------:R-:W-:-:S04]  /*1860*/  FFMA R0, R15, -1, RZ ;  /* 0xbf8000000f007823 */ /* 0x000fc800000000ff */
[----:B------:R-:W-:-:S04]  /*1870*/  FFMA R17, -R19, R0, -1 ;  /* 0xbf80000013117423 */ /* 0x000fc80000000100 */
[----:B------:R-:W-:Y:S01]  /*1880*/  FFMA R0, R15, R17, R0 ;  /* 0x000000110f007223 */ /* 0x000fe20000000000 */
[----:B0-2---:R-:W-:Y:S06]  /*1890*/  @!P0 BRA `(.L_x_23) ;  /* 0x0000000000108947 */ /* 0x005fec0003800000 */
[----:B------:R-:W-:Y:S01]  /*18a0*/  MOV R0, R19 ;  /* 0x0000001300007202 */ /* 0x000fe20000000f00 */
[----:B------:R-:W-:Y:S01]  /*18b0*/  HFMA2 R19, -RZ, RZ, -1.875, 0 ;  /* 0xbf800000ff137431 */ /* 0x000fe200000001ff */
[----:B------:R-:W-:-:S07]  /*18c0*/  MOV R22, 0x18e0 ;  /* 0x000018e000167802 */ /* 0x000fce0000000f00 */
[----:B------:R-:W-:Y:S05]  /*18d0*/  CALL.REL.NOINC `($__internal_0_$__cuda_sm3x_div_rn_noftz_f32_slowpath) ;  /* 0x0000009000647944 */ /* 0x000fea0003c00000 */
.L_x_23:
[----:B------:R-:W-:Y:S05]  /*18e0*/  BSYNC.RECONVERGENT B2 ;  /* 0x0000000000027941 */ /* 0x000fea0003800200 */
.L_x_22:
[----:B------:R-:W-:-:S05]  /*18f0*/  LEA R29, R14, R1, 0x2 ;  /* 0x000000010e1d7211 */ /* 0x000fca00078e10ff */
[----:B------:R0:W-:Y:S04]  /*1900*/  STL [R29+0x50], R0 ;  /* 0x000050001d007387 */ /* 0x0001e80000100800 */
[----:B------:R-:W2:Y:S04]  /*1910*/  LDL.64 R24, [R1+0x50] ;  /* 0x0000500001187983 */ /* 0x000ea80000100a00 */
[----:B------:R-:W3:Y:S04]  /*1920*/  LDL.64 R16, [R1+0x58] ;  /* 0x0000580001107983 */ /* 0x000ee80000100a00 */
[----:B------:R-:W4:Y:S04]  /*1930*/  LDL.64 R14, [R1+0x60] ;  /* 0x00006000010e7983 */ /* 0x000f280000100a00 */
[----:B------:R-:W5:Y:S04]  /*1940*/  LDL.64 R18, [R1+0x68] ;  /* 0x0000680001127983 */ /* 0x000f680000100a00 */
[----:B------:R-:W5:Y:S01]  /*1950*/  LDL.64 R22, [R1+0x70] ;  /* 0x0000700001167983 */ /* 0x000f620000100a00 */
[----:B------:R-:W-:Y:S01]  /*1960*/  FADD R27, -R3, 1 ;  /* 0x3f800000031b7421 */ /* 0x000fe20000000100 */
[----:B--2---:R-:W-:Y:S01]  /*1970*/  FMUL R24, R24, R2 ;  /* 0x0000000218187220 */ /* 0x004fe20000400000 */
[----:B------:R-:W-:Y:S01]  /*1980*/  FMUL R21, R25, R3 ;  /* 0x0000000319157220 */ /* 0x000fe20000400000 */
[----:B------:R-:W-:-:S02]  /*1990*/  FADD R25, -R2, 1 ;  /* 0x3f80000002197421 */ /* 0x000fc40000000100 */
[C---:B------:R-:W-:Y:S01]  /*19a0*/  FFMA R26, R24.reuse, -R3, RZ ;  /* 0x80000003181a7223 */ /* 0x040fe200000000ff */
[C---:B------:R-:W-:Y:S01]  /*19b0*/  FFMA R28, R24.reuse, -R11, RZ ;  /* 0x8000000b181c7223 */ /* 0x040fe200000000ff */
[C---:B------:R-:W-:Y:S01]  /*19c0*/  FFMA R25, R24.reuse, R25, RZ ;  /* 0x0000001918197223 */ /* 0x040fe200000000ff */
[C---:B------:R-:W-:Y:S01]  /*19d0*/  FFMA R32, R24.reuse, -R9, RZ ;  /* 0x8000000918207223 */ /* 0x040fe200000000ff */
[C---:B0-----:R-:W-:Y:S01]  /*19e0*/  FFMA R0, R21.reuse, R27, R26 ;  /* 0x0000001b15007223 */ /* 0x041fe2000000001a */
[C---:B------:R-:W-:Y:S01]  /*19f0*/  FFMA R26, R24.reuse, -R10, RZ ;  /* 0x8000000a181a7223 */ /* 0x040fe200000000ff */
[C---:B------:R-:W-:Y:S01]  /*1a00*/  FFMA R27, R24.reuse, -R8, RZ ;  /* 0x80000008181b7223 */ /* 0x040fe200000000ff */
[C---:B------:R-:W-:Y:S01]  /*1a10*/  FFMA R33, R24.reuse, -R6, RZ ;  /* 0x8000000618217223 */ /* 0x040fe200000000ff */
[C---:B------:R-:W-:Y:S01]  /*1a20*/  FFMA R34, R24.reuse, -R7, RZ ;  /* 0x8000000718227223 */ /* 0x040fe200000000ff */
[C---:B------:R-:W-:Y:S01]  /*1a30*/  FFMA R29, R24.reuse, -R4, RZ ;  /* 0x80000004181d7223 */ /* 0x040fe200000000ff */
[----:B------:R-:W-:Y:S01]  /*1a40*/  FFMA R30, R24, -R5, RZ ;  /* 0x80000005181e7223 */ /* 0x000fe200000000ff */
[C---:B------:R-:W-:Y:S01]  /*1a50*/  FFMA R35, R21.reuse, -R10, R26 ;  /* 0x8000000a15237223 */ /* 0x040fe2000000001a */
[C---:B------:R-:W-:Y:S01]  /*1a60*/  FFMA R26, R21.reuse, -R11, R28 ;  /* 0x8000000b151a7223 */ /* 0x040fe2000000001c */
[C---:B------:R-:W-:Y:S01]  /*1a70*/  FFMA R27, R21.reuse, -R8, R27 ;  /* 0x80000008151b7223 */ /* 0x040fe2000000001b */
[C---:B------:R-:W-:Y:S01]  /*1a80*/  FFMA R32, R21.reuse, -R9, R32 ;  /* 0x8000000915207223 */ /* 0x040fe20000000020 */
[C---:B------:R-:W-:Y:S01]  /*1a90*/  FFMA R33, R21.reuse, -R6, R33 ;  /* 0x8000000615217223 */ /* 0x040fe20000000021 */
[C---:B------:R-:W-:Y:S01]  /*1aa0*/  FFMA R24, R21.reuse, -R7, R34 ;  /* 0x8000000715187223 */ /* 0x040fe20000000022 */
[C---:B------:R-:W-:Y:S01]  /*1ab0*/  FFMA R29, R21.reuse, -R4, R29 ;  /* 0x80000004151d7223 */ /* 0x040fe2000000001d */
[C---:B------:R-:W-:Y:S01]  /*1ac0*/  FFMA R31, R21.reuse, -R2, R25 ;  /* 0x80000002151f7223 */ /* 0x040fe20000000019 */
[----:B------:R-:W-:Y:S01]  /*1ad0*/  FFMA R28, R21, -R5, R30 ;  /* 0x80000005151c7223 */ /* 0x000fe2000000001e */
[----:B---3--:R-:W-:Y:S01]  /*1ae0*/  FMUL R30, R16, R10 ;  /* 0x0000000a101e7220 */ /* 0x008fe20000400000 */
[----:B------:R-:W-:Y:S01]  /*1af0*/  FADD R21, -R10, 1 ;  /* 0x3f8000000a157421 */ /* 0x000fe20000000100 */
[-C--:B------:R-:W-:Y:S01]  /*1b00*/  FMUL R17, R17, R11.reuse ;  /* 0x0000000b11117220 */ /* 0x080fe20000400000 */
[-C--:B----4-:R-:W-:Y:S01]  /*1b10*/  FMUL R14, R14, R8.reuse ;  /* 0x000000080e0e7220 */ /* 0x090fe20000400000 */
[C---:B------:R-:W-:Y:S01]  /*1b20*/  FFMA R26, R30.reuse, -R11, R26 ;  /* 0x8000000b1e1a7223 */ /* 0x040fe2000000001a */
[C---:B------:R-:W-:Y:S01]  /*1b30*/  FFMA R21, R30.reuse, R21, R35 ;  /* 0x000000151e157223 */ /* 0x040fe20000000023 */
        /* <DEDUP_REMOVED lines=8> */
[----:B------:R-:W-:Y:S01]  /*1bc0*/  FADD R30, -R11, 1 ;  /* 0x3f8000000b1e7421 */ /* 0x000fe20000000100 */
[C---:B------:R-:W-:Y:S01]  /*1bd0*/  FFMA R29, R17.reuse, -R4, R29 ;  /* 0x80000004111d7223 */ /* 0x040fe2000000001d */
[C---:B------:R-:W-:Y:S01]  /*1be0*/  FFMA R27, R17.reuse, -R8, R27 ;  /* 0x80000008111b7223 */ /* 0x040fe2000000001b */
[C---:B------:R-:W-:Y:S01]  /*1bf0*/  FFMA R21, R17.reuse, -R10, R21 ;  /* 0x8000000a11157223 */ /* 0x040fe20000000015 */
[C---:B------:R-:W-:Y:S01]  /*1c00*/  FFMA R26, R17.reuse, R30, R26 ;  /* 0x0000001e111a7223 */ /* 0x040fe2000000001a */
[----:B------:R-:W-:Y:S01]  /*1c10*/  FADD R30, -R8, 1 ;  /* 0x3f800000081e7421 */ /* 0x000fe20000000100 */
[C---:B------:R-:W-:Y:S01]  /*1c20*/  FFMA R16, R17.reuse, -R9, R16 ;  /* 0x8000000911107223 */ /* 0x040fe20000000010 */
[C---:B------:R-:W-:Y:S01]  /*1c30*/  FFMA R25, R17.reuse, -R6, R25 ;  /* 0x8000000611197223 */ /* 0x040fe20000000019 */
[C---:B------:R-:W-:Y:S01]  /*1c40*/  FFMA R24, R17.reuse, -R7, R24 ;  /* 0x8000000711187223 */ /* 0x040fe20000000018 */
[C---:B------:R-:W-:Y:S01]  /*1c50*/  FFMA R0, R17.reuse, -R3, R0 ;  /* 0x8000000311007223 */ /* 0x040fe20000000000 */
[C---:B------:R-:W-:Y:S01]  /*1c60*/  FFMA R31, R17.reuse, -R2, R31 ;  /* 0x80000002111f7223 */ /* 0x040fe2000000001f */
[----:B------:R-:W-:Y:S01]  /*1c70*/  FFMA R28, R17, -R5, R28 ;  /* 0x80000005111c7223 */ /* 0x000fe2000000001c */
[----:B------:R-:W-:Y:S01]  /*1c80*/  FMUL R15, R15, R9 ;  /* 0x000000090f0f7220 */ /* 0x000fe20000400000 */
        /* <DEDUP_REMOVED lines=11> */
[----:B-----5:R-:W-:Y:S01]  /*1d40*/  FMUL R18, R18, R6 ;  /* 0x0000000612127220 */ /* 0x020fe20000400000 */
        /* <DEDUP_REMOVED lines=11> */
[-C--:B------:R-:W-:Y:S01]  /*1e00*/  FMUL R19, R19, R7.reuse ;  /* 0x0000000713137220 */ /* 0x080fe20000400000 */
        /* <DEDUP_REMOVED lines=11> */
[CC--:B------:R-:W-:Y:S01]  /*1ec0*/  FFMA R15, R19.reuse, -R4.reuse, R15 ;  /* 0x80000004130f7223 */ /* 0x0c0fe2000000000f */
[----:B------:R-:W-:Y:S01]  /*1ed0*/  FADD R33, -R4, 1 ;  /* 0x3f80000004217421 */ /* 0x000fe20000000100 */
[----:B------:R-:W-:Y:S01]  /*1ee0*/  FMUL R22, R22, R4 ;  /* 0x0000000416167220 */ /* 0x000fe20000400000 */
        /* <DEDUP_REMOVED lines=8> */
[----:B------:R-:W-:Y:S01]  /*1f70*/  FFMA R24, R19, -R5, R24 ;  /* 0x8000000513187223 */ /* 0x000fe20000000018 */
[C---:B------:R-:W-:Y:S01]  /*1f80*/  FFMA R19, R22.reuse, R33, R15 ;  /* 0x0000002116137223 */ /* 0x040fe2000000000f */
[----:B------:R-:W0:Y:S01]  /*1f90*/  LDC.64 R16, c[0x0][0x380] ;  /* 0x0000e000ff107b82 */ /* 0x000e220000000a00 */
[C---:B------:R-:W-:Y:S01]  /*1fa0*/  FFMA R26, R22.reuse, -R10, R25 ;  /* 0x8000000a161a7223 */ /* 0x040fe20000000019 */
[----:B------:R-:W-:Y:S01]  /*1fb0*/  FMUL R23, R23, R5 ;  /* 0x0000000517177220 */ /* 0x000fe20000400000 */
[C---:B------:R-:W-:Y:S01]  /*1fc0*/  FFMA R25, R22.reuse, -R6, R29 ;  /* 0x8000000616197223 */ /* 0x040fe2000000001d */
[C---:B------:R-:W-:Y:S01]  /*1fd0*/  FFMA R28, R22.reuse, -R11, R28 ;  /* 0x8000000b161c7223 */ /* 0x040fe2000000001c */
[C---:B------:R-:W-:Y:S01]  /*1fe0*/  FFMA R27, R22.reuse, -R8, R27 ;  /* 0x80000008161b7223 */ /* 0x040fe2000000001b */
[C---:B------:R-:W-:Y:S01]  /*1ff0*/  FFMA R30, R22.reuse, -R9, R30 ;  /* 0x80000009161e7223 */ /* 0x040fe2000000001e */
[C---:B------:R-:W-:Y:S01]  /*2000*/  FFMA R18, R22.reuse, -R7, R18 ;  /* 0x8000000716127223 */ /* 0x040fe20000000012 */
[----:B------:R-:W1:Y:S01]  /*2010*/  LDC.64 R14, c[0x0][0x398] ;  /* 0x0000e600ff0e7b82 */ /* 0x000e620000000a00 */
[C---:B------:R-:W-:Y:S01]  /*2020*/  FFMA R0, R22.reuse, -R3, R0 ;  /* 0x8000000316007223 */ /* 0x040fe20000000000 */
[C---:B------:R-:W-:Y:S01]  /*2030*/  FFMA R21, R22.reuse, -R2, R21 ;  /* 0x8000000216157223 */ /* 0x040fe20000000015 */
[----:B------:R-:W-:Y:S01]  /*2040*/  FFMA R6, R23, -R6, R25 ;  /* 0x8000000617067223 */ /* 0x000fe20000000019 */
[----:B------:R-:W-:Y:S01]  /*2050*/  FFMA R22, R22, -R5, R24 ;  /* 0x8000000516167223 */ /* 0x000fe20000000018 */
        /* <DEDUP_REMOVED lines=9> */
[----:B------:R-:W-:Y:S01]  /*20f0*/  FFMA R2, R23, R25, R22 ;  /* 0x0000001917027223 */ /* 0x000fe20000000016 */
[----:B------:R-:W-:-:S07]  /*2100*/  MOV R29, RZ ;  /* 0x000000ff001d7202 */ /* 0x000fce0000000f00 */
.L_x_40:
[----:B--2---:R-:W2:Y:S01]  /*2110*/  LDG.E R0, desc[UR12][R12.64] ;  /* 0x0000000c0c007981 */ /* 0x004ea2000c1e1900 */
[----:B------:R-:W-:Y:S02]  /*2120*/  HFMA2 R19, -RZ, RZ, 1.0341796875, -112.625 ;  /* 0x3c23d70aff137431 */ /* 0x000fe400000001ff */
[----:B--2---:R-:W-:-:S04]  /*2130*/  IMAD R23, R0, 0x310, R29 ;  /* 0x0000031000177824 */ /* 0x004fc800078e021d */
[----:B0-----:R-:W-:-:S06]  /*2140*/  IMAD.WIDE R22, R23, 0x4, R16 ;  /* 0x0000000417167825 */ /* 0x001fcc00078e0210 */
[----:B------:R-:W2:Y:S01]  /*2150*/  LDG.E R22, desc[UR12][R22.64] ;  /* 0x0000000c16167981 */ /* 0x000ea2000c1e1900 */
[----:B------:R-:W-:Y:S01]  /*2160*/  MOV R0, 0x3f800000 ;  /* 0x3f80000000007802 */ /* 0x000fe20000000f00 */
[----:B-1----:R-:W-:Y:S01]  /*2170*/  IMAD.WIDE.U32 R30, R29, 0x4, R14 ;  /* 0x000000041d1e7825 */ /* 0x002fe200078e000e */
[----:B------:R-:W-:Y:S01]  /*2180*/  MOV R26, R29 ;  /* 0x0000001d001a7202 */ /* 0x000fe20000000f00 */
[----:B------:R-:W-:Y:S05]  /*2190*/  YIELD ;  /* 0x0000000000007946 */ /* 0x000fea0003800000 */
[----:B------:R-:W-:Y:S01]  /*21a0*/  FFMA R0, R19, -100, R0 ;  /* 0xc2c8000013007823 */ /* 0x000fe20000000000 */
[----:B------:R-:W-:Y:S01]  /*21b0*/  IADD3 R29, PT, PT, R29, 0x8, RZ ;  /* 0x000000081d1d7810 */ /* 0x000fe20007ffe0ff */
[----:B------:R-:W-:Y:S02]  /*21c0*/  BSSY.RECONVERGENT B2, `(.L_x_24) ;  /* 0x000000c000027945 */ /* 0x000fe40003800200 */
[----:B------:R-:W-:Y:S01]  /*21d0*/  FFMA R0, R0, R19, 0.0099999997764825820923 ;  /* 0x3c23d70a00007423 */ /* 0x000fe20000000013 */
[----:B------:R-:W-:Y:S01]  /*21e0*/  ISETP.NE.AND P3, PT, R29, 0x310, PT ;  /* 0x000003101d00780c */ /* 0x000fe20003f65270 */
[----:B--2---:R-:W-:-:S04]  /*21f0*/  FMUL R19, R5, R22 ;  /* 0x0000001605137220 */ /* 0x004fc80000400000 */
[----:B------:R-:W0:Y:S01]  /*2200*/  FCHK P0, R19, 100 ;  /* 0x42c8000013007902 */ /* 0x000e220000000000 */
[----:B------:R-:W-:-:S04]  /*2210*/  FFMA R18, R19, R0, RZ ;  /* 0x0000000013127223 */ /* 0x000fc800000000ff */
[----:B------:R-:W-:-:S04]  /*2220*/  FFMA R21, R18, -100, R19 ;  /* 0xc2c8000012157823 */ /* 0x000fc80000000013 */
[----:B------:R-:W-:Y:S01]  /*2230*/  FFMA R0, R0, R21, R18 ;  /* 0x0000001500007223 */ /* 0x000fe20000000012 */
[----:B0-----:R-:W-:Y:S06]  /*2240*/  @!P0 BRA `(.L_x_25) ;  /* 0x00000000000c8947 */ /* 0x001fec0003800000 */
[----:B------:R-:W-:Y:S02]  /*2250*/  MOV R0, 0x42c80000 ;  /* 0x42c8000000007802 */ /* 0x000fe40000000f00 */
[----:B------:R-:W-:-:S07]  /*2260*/  MOV R22, 0x2280 ;  /* 0x0000228000167802 */ /* 0x000fce0000000f00 */
[----:B------:R-:W-:Y:S05]  /*2270*/  CALL.REL.NOINC `($__internal_0_$__cuda_sm3x_div_rn_noftz_f32_slowpath) ;  /* 0x0000008400fc7944 */ /* 0x000fea0003c00000 */
.L_x_25:
[----:B------:R-:W-:Y:S05]  /*2280*/  BSYNC.RECONVERGENT B2 ;  /* 0x0000000000027941 */ /* 0x000fea0003800200 */
.L_x_24:
[----:B------:R0:W-:Y:S01]  /*2290*/  REDG.E.ADD.F32.FTZ.RN.STRONG.GPU desc[UR12][R30.64], R0 ;  /* 0x000000001e0079a6 */ /* 0x0001e2000c12f30c */
[----:B------:R-:W1:Y:S03]  /*22a0*/  LDCU.64 UR10, c[0x0][0x380] ;  /* 0x00007000ff0a77ac */ /* 0x000e660008000a00 */
[----:B------:R-:W2:Y:S02]  /*22b0*/  LDG.E R18, desc[UR12][R12.64] ;  /* 0x0000000c0c127981 */ /* 0x000ea4000c1e1900 */
[----:B--2---:R-:W-:-:S05]  /*22c0*/  IMAD R19, R18, 0x310, RZ ;  /* 0x0000031012137824 */ /* 0x004fca00078e02ff */
[----:B------:R-:W-:-:S04]  /*22d0*/  IADD3 R21, P0, PT, R19, R26, RZ ;  /* 0x0000001a13157210 */ /* 0x000fc80007f1e0ff */
[----:B------:R-:W-:Y:S02]  /*22e0*/  LEA.HI.X.SX32 R22, R19, RZ, 0x1, P0 ;  /* 0x000000ff13167211 */ /* 0x000fe400000f0eff */
[----:B-1----:R-:W-:-:S04]  /*22f0*/  LEA R18, P0, R21, UR10, 0x2 ;  /* 0x0000000a15127c11 */ /* 0x002fc8000f8010ff */
[----:B------:R-:W-:-:S05]  /*2300*/  LEA.HI.X R19, R21, UR11, R22, 0x2, P0 ;  /* 0x0000000b15137c11 */ /* 0x000fca00080f1416 */
[----:B------:R-:W2:Y:S01]  /*2310*/  LDG.E R18, desc[UR12][R18.64+0x4] ;  /* 0x0000040c12127981 */ /* 0x000ea2000c1e1900 */
[----:B------:R-:W-:Y:S01]  /*2320*/  HFMA2 R21, -RZ, RZ, 1.0341796875, -112.625 ;  /* 0x3c23d70aff157431 */ /* 0x000fe200000001ff */
[----:B------:R-:W-:Y:S01]  /*2330*/  MOV R22, 0x42c80000 ;  /* 0x42c8000000167802 */ /* 0x000fe20000000f00 */
[----:B------:R-:W-:Y:S04]  /*2340*/  BSSY.RECONVERGENT B2, `(.L_x_26) ;  /* 0x000000c000027945 */ /* 0x000fe80003800200 */
[----:B0-----:R-:W-:-:S04]  /*2350*/  FFMA R0, R21, -R22, 1 ;  /* 0x3f80000015007423 */ /* 0x001fc80000000816 */
[----:B------:R-:W-:Y:S01]  /*2360*/  FFMA R0, R0, R21, 0.0099999997764825820923 ;  /* 0x3c23d70a00007423 */ /* 0x000fe20000000015 */
        /* <DEDUP_REMOVED lines=9> */
.L_x_27:
[----:B------:R-:W-:Y:S05]  /*2400*/  BSYNC.RECONVERGENT B2 ;  /* 0x0000000000027941 */ /* 0x000fea0003800200 */
.L_x_26:
        /* <DEDUP_REMOVED lines=20> */
[----:B------:R-:W-:Y:S02]  /*2550*/  MOV R19, R24 ;  /* 0x0000001800137202 */ /* 0x000fe40000000f00 */
[----:B------:R-:W-:Y:S02]  /*2560*/  MOV R0, 0x42c80000 ;  /* 0x42c8000000007802 */ /* 0x000fe40000000f00 */
[----:B------:R-:W-:-:S07]  /*2570*/  MOV R22, 0x2590 ;  /* 0x0000259000167802 */ /* 0x000fce0000000f00 */
[----:B------:R-:W-:Y:S05]  /*2580*/  CALL.REL.NOINC `($__internal_0_$__cuda_sm3x_div_rn_noftz_f32_slowpath) ;  /* 0x0000008400387944 */ /* 0x000fea0003c00000 */
.L_x_29:
[----:B------:R-:W-:Y:S05]  /*2590*/  BSYNC.RECONVERGENT B2 ;  /* 0x0000000000027941 */ /* 0x000fea0003800200 */
.L_x_28:
        /* <DEDUP_REMOVED lines=24> */
.L_x_31:
[----:B------:R-:W-:Y:S05]  /*2720*/  BSYNC.RECONVERGENT B2 ;  /* 0x0000000000027941 */ /* 0x000fea0003800200 */
.L_x_30:
        /* <DEDUP_REMOVED lines=24> */
.L_x_33:
[----:B------:R-:W-:Y:S05]  /*28b0*/  BSYNC.RECONVERGENT B2 ;  /* 0x0000000000027941 */ /* 0x000fea0003800200 */
.L_x_32:
        /* <DEDUP_REMOVED lines=24> */
.L_x_35:
[----:B------:R-:W-:Y:S05]  /*2a40*/  BSYNC.RECONVERGENT B2 ;  /* 0x0000000000027941 */ /* 0x000fea0003800200 */
.L_x_34:
        /* <DEDUP_REMOVED lines=24> */
.L_x_37:
[----:B------:R-:W-:Y:S05]  /*2bd0*/  BSYNC.RECONVERGENT B2 ;  /* 0x0000000000027941 */ /* 0x000fea0003800200 */
.L_x_36:
        /* <DEDUP_REMOVED lines=24> */
.L_x_39:
[----:B------:R-:W-:Y:S05]  /*2d60*/  BSYNC.RECONVERGENT B2 ;  /* 0x0000000000027941 */ /* 0x000fea0003800200 */
.L_x_38:
[----:B------:R2:W-:Y:S01]  /*2d70*/  REDG.E.ADD.F32.FTZ.RN.STRONG.GPU desc[UR12][R30.64+0x1c], R0 ;  /* 0x00001c001e0079a6 */ /* 0x0005e2000c12f30c */
[----:B------:R-:W-:Y:S05]  /*2d80*/  @P3 BRA `(.L_x_40) ;  /* 0xfffffff000e03947 */ /* 0x000fea000383ffff */
[----:B--2---:R-:W-:Y:S01]  /*2d90*/  HFMA2 R0, -RZ, RZ, 1.0341796875, -112.625 ;  /* 0x3c23d70aff007431 */ /* 0x004fe200000001ff */
[----:B------:R-:W-:Y:S01]  /*2da0*/  MOV R15, 0x42c80000 ;  /* 0x42c80000000f7802 */ /* 0x000fe20000000f00 */
[----:B------:R-:W0:Y:S01]  /*2db0*/  FCHK P0, R5, 100 ;  /* 0x42c8000005007902 */ /* 0x000e220000000000 */
[----:B------:R-:W-:Y:S03]  /*2dc0*/  BSSY.RECONVERGENT B2, `(.L_x_41) ;  /* 0x000000b000027945 */ /* 0x000fe60003800200 */
[----:B------:R-:W-:-:S04]  /*2dd0*/  FFMA R15, R0, -R15, 1 ;  /* 0x3f800000000f7423 */ /* 0x000fc8000000080f */
[----:B------:R-:W-:-:S04]  /*2de0*/  FFMA R17, R15, R0, 0.0099999997764825820923 ;  /* 0x3c23d70a0f117423 */ /* 0x000fc80000000000 */
        /* <DEDUP_REMOVED lines=8> */
.L_x_42:
[----:B------:R-:W-:Y:S05]  /*2e70*/  BSYNC.RECONVERGENT B2 ;  /* 0x0000000000027941 */ /* 0x000fea0003800200 */
.L_x_41:
[----:B------:R-:W0:Y:S08]  /*2e80*/  LDC.64 R18, c[0x0][0x3a0] ;  /* 0x0000e800ff127b82 */ /* 0x000e300000000a00 */
[----:B------:R-:W1:Y:S08]  /*2e90*/  LDC.64 R30, c[0x0][0x398] ;  /* 0x0000e600ff1e7b82 */ /* 0x000e700000000a00 */
[----:B------:R-:W2:Y:S01]  /*2ea0*/  LDC.64 R16, c[0x0][0x380] ;  /* 0x0000e000ff107b82 */ /* 0x000ea20000000a00 */
[----:B0-----:R0:W-:Y:S01]  /*2eb0*/  REDG.E.ADD.F32.FTZ.RN.STRONG.GPU desc[UR12][R18.64], R0 ;  /* 0x00000000120079a6 */ /* 0x0011e2000c12f30c */
[----:B------:R-:W-:-:S07]  /*2ec0*/  HFMA2 R14, -RZ, RZ, 0, 0 ;  /* 0x00000000ff0e7431 */ /* 0x000fce00000001ff */
.L_x_59:
[----:B---3--:R-:W3:Y:S02]  /*2ed0*/  LDG.E R5, desc[UR12][R12.64] ;  /* 0x0000000c0c057981 */ /* 0x008ee4000c1e1900 */
[----:B---3--:R-:W-:-:S04]  /*2ee0*/  IMAD R5, R5, 0x310, R14 ;  /* 0x0000031005057824 */ /* 0x008fc800078e020e */
[----:B0-2---:R-:W-:-:S06]  /*2ef0*/  IMAD.WIDE R18, R5, 0x4, R16 ;  /* 0x0000000405127825 */ /* 0x005fcc00078e0210 */
[----:B------:R-:W2:Y:S01]  /*2f00*/  LDG.E R18, desc[UR12][R18.64] ;  /* 0x0000000c12127981 */ /* 0x000ea2000c1e1900 */
[----:B------:R-:W-:Y:S01]  /*2f10*/  MOV R0, 0x3c23d70a ;  /* 0x3c23d70a00007802 */ /* 0x000fe20000000f00 */
[----:B-1----:R-:W-:Y:S01]  /*2f20*/  IMAD.WIDE.U32 R32, R14, 0x4, R30 ;  /* 0x000000040e207825 */ /* 0x002fe200078e001e */
[----:B------:R-:W-:Y:S01]  /*2f30*/  MOV R5, 0x42c80000 ;  /* 0x42c8000000057802 */ /* 0x000fe20000000f00 */
[----:B------:R-:W-:Y:S05]  /*2f40*/  YIELD ;  /* 0x0000000000007946 */ /* 0x000fea0003800000 */
[----:B------:R-:W-:Y:S01]  /*2f50*/  FFMA R5, R0, -R5, 1 ;  /* 0x3f80000000057423 */ /* 0x000fe20000000805 */
[----:B------:R-:W-:Y:S03]  /*2f60*/  BSSY.RECONVERGENT B2, `(.L_x_43) ;  /* 0x000000f000027945 */ /* 0x000fe60003800200 */
[----:B------:R-:W-:Y:S01]  /*2f70*/  FFMA R0, R5, R0, 0.0099999997764825820923 ;  /* 0x3c23d70a05007423 */ /* 0x000fe20000000000 */
[----:B------:R-:W-:-:S02]  /*2f80*/  MOV R5, R14 ;  /* 0x0000000e00057202 */ /* 0x000fc40000000f00 */
[----:B------:R-:W-:-:S04]  /*2f90*/  IADD3 R14, PT, PT, R14, 0x8, RZ ;  /* 0x000000080e0e7810 */ /* 0x000fc80007ffe0ff */
[----:B------:R-:W-:Y:S01]  /*2fa0*/  ISETP.NE.AND P3, PT, R14, 0x310, PT ;  /* 0x000003100e00780c */ /* 0x000fe20003f65270 */
[----:B--2---:R-:W-:-:S04]  /*2fb0*/  FMUL R22, R3, R18 ;  /* 0x0000001203167220 */ /* 0x004fc80000400000 */
[----:B------:R-:W0:Y:S01]  /*2fc0*/  FCHK P0, R22, 100 ;  /* 0x42c8000016007902 */ /* 0x000e220000000000 */
[----:B------:R-:W-:-:S04]  /*2fd0*/  FFMA R15, R0, R22, RZ ;  /* 0x00000016000f7223 */ /* 0x000fc800000000ff */
[----:B------:R-:W-:-:S04]  /*2fe0*/  FFMA R18, R15, -100, R22 ;  /* 0xc2c800000f127823 */ /* 0x000fc80000000016 */
[----:B------:R-:W-:Y:S01]  /*2ff0*/  FFMA R0, R0, R18, R15 ;  /* 0x0000001200007223 */ /* 0x000fe2000000000f */
[----:B0-----:R-:W-:Y:S06]  /*3000*/  @!P0 BRA `(.L_x_44) ;  /* 0x0000000000108947 */ /* 0x001fec0003800000 */
[----:B------:R-:W-:Y:S01]  /*3010*/  HFMA2 R0, -RZ, RZ, 3.390625, 0 ;  /* 0x42c80000ff007431 */ /* 0x000fe200000001ff */
[----:B------:R-:W-:Y:S02]  /*3020*/  MOV R19, R22 ;  /* 0x0000001600137202 */ /* 0x000fe40000000f00 */
[----:B------:R-:W-:-:S07]  /*3030*/  MOV R22, 0x3050 ;  /* 0x0000305000167802 */ /* 0x000fce0000000f00 */
[----:B------:R-:W-:Y:S05]  /*3040*/  CALL.REL.NOINC `($__internal_0_$__cuda_sm3x_div_rn_noftz_f32_slowpath) ;  /* 0x0000007800887944 */ /* 0x000fea0003c00000 */
.L_x_44:
[----:B------:R-:W-:Y:S05]  /*3050*/  BSYNC.RECONVERGENT B2 ;  /* 0x0000000000027941 */ /* 0x000fea0003800200 */
.L_x_43:
        /* <DEDUP_REMOVED lines=9> */
[----:B------:R-:W-:Y:S01]  /*30f0*/  HFMA2 R22, -RZ, RZ, 3.390625, 0 ;  /* 0x42c80000ff167431 */ /* 0x000fe200000001ff */
        /* <DEDUP_REMOVED lines=14> */
.L_x_46:
[----:B------:R-:W-:Y:S05]  /*31e0*/  BSYNC.RECONVERGENT B2 ;  /* 0x0000000000027941 */ /* 0x000fea0003800200 */
.L_x_45:
        /* <DEDUP_REMOVED lines=24> */
.L_x_48:
[----:B------:R-:W-:Y:S05]  /*3370*/  BSYNC.RECONVERGENT B2 ;  /* 0x0000000000027941 */ /* 0x000fea0003800200 */
.L_x_47:
        /* <DEDUP_REMOVED lines=24> */
.L_x_50:
[----:B------:R-:W-:Y:S05]  /*3500*/  BSYNC.RECONVERGENT B2 ;  /* 0x0000000000027941 */ /* 0x000fea0003800200 */
.L_x_49:
        /* <DEDUP_REMOVED lines=24> */
.L_x_52:
[----:B------:R-:W-:Y:S05]  /*3690*/  BSYNC.RECONVERGENT B2 ;  /* 0x0000000000027941 */ /* 0x000fea0003800200 */
.L_x_51:
        /* <DEDUP_REMOVED lines=24> */
.L_x_54:
[----:B------:R-:W-:Y:S05]  /*3820*/  BSYNC.RECONVERGENT B2 ;  /* 0x0000000000027941 */ /* 0x000fea0003800200 */
.L_x_53:
        /* <DEDUP_REMOVED lines=24> */
.L_x_56:
[----:B------:R-:W-:Y:S05]  /*39b0*/  BSYNC.RECONVERGENT B2 ;  /* 0x0000000000027941 */ /* 0x000fea0003800200 */
.L_x_55:
        /* <DEDUP_REMOVED lines=24> */
.L_x_58:
[----:B------:R-:W-:Y:S05]  /*3b40*/  BSYNC.RECONVERGENT B2 ;  /* 0x0000000000027941 */ /* 0x000fea0003800200 */
.L_x_57:
[----:B------:R3:W-:Y:S01]  /*3b50*/  REDG.E.ADD.F32.FTZ.RN.STRONG.GPU desc[UR12][R32.64+0xc5c], R0 ;  /* 0x000c5c00200079a6 */ /* 0x0007e2000c12f30c */
[----:B------:R-:W-:Y:S05]  /*3b60*/  @P3 BRA `(.L_x_59) ;  /* 0xfffffff000d83947 */ /* 0x000fea000383ffff */
[----:B------:R-:W-:Y:S01]  /*3b70*/  HFMA2 R5, -RZ, RZ, 3.390625, 0 ;  /* 0x42c80000ff057431 */ /* 0x000fe200000001ff */
[----:B---3--:R-:W-:Y:S01]  /*3b80*/  MOV R0, 0x3c23d70a ;  /* 0x3c23d70a00007802 */ /* 0x008fe20000000f00 */
        /* <DEDUP_REMOVED lines=12> */
.L_x_61:
[----:B------:R-:W-:Y:S05]  /*3c50*/  BSYNC.RECONVERGENT B2 ;  /* 0x0000000000027941 */ /* 0x000fea0003800200 */
.L_x_60:
[----:B------:R-:W0:Y:S01]  /*3c60*/  LDCU.64 UR10, c[0x0][0x3a0] ;  /* 0x00007400ff0a77ac */ /* 0x000e220008000a00 */
[----:B------:R-:W1:Y:S08]  /*3c70*/  LDC.64 R16, c[0x0][0x398] ;  /* 0x0000e600ff107b82 */ /* 0x000e700000000a00 */
[----:B------:R-:W2:Y:S01]  /*3c80*/  LDC.64 R14, c[0x0][0x380] ;  /* 0x0000e000ff0e7b82 */ /* 0x000ea20000000a00 */
[----:B0-----:R-:W-:-:S04]  /*3c90*/  UIADD3 UR4, UP0, UPT, UR10, 0x4, URZ ;  /* 0x000000040a047890 */ /* 0x001fc8000ff1e0ff */
[----:B------:R-:W-:Y:S02]  /*3ca0*/  UIADD3.X UR9, UPT, UPT, URZ, UR11, URZ, UP0, !UPT ;  /* 0x0000000bff097290 */ /* 0x000fe400087fe4ff */
[----:B------:R-:W-:-:S04]  /*3cb0*/  MOV R32, UR4 ;  /* 0x0000000400207c02 */ /* 0x000fc80008000f00 */
[----:B------:R-:W-:-:S05]  /*3cc0*/  MOV R33, UR9 ;  /* 0x0000000900217c02 */ /* 0x000fca0008000f00 */
[----:B------:R0:W-:Y:S01]  /*3cd0*/  REDG.E.ADD.F32.FTZ.RN.STRONG.GPU desc[UR12][R32.64], R0 ;  /* 0x00000000200079a6 */ /* 0x0001e2000c12f30c */
[----:B------:R-:W-:-:S07]  /*3ce0*/  MOV R5, RZ ;  /* 0x000000ff00057202 */ /* 0x000fce0000000f00 */
.L_x_78:
[----:B0--3--:R-:W3:Y:S02]  /*3cf0*/  LDG.E R0, desc[UR12][R12.64] ;  /* 0x0000000c0c007981 */ /* 0x009ee4000c1e1900 */
[----:B---3--:R-:W-:-:S04]  /*3d00*/  IMAD R19, R0, 0x310, R5 ;  /* 0x0000031000137824 */ /* 0x008fc800078e0205 */
[----:B--2---:R-:W-:-:S06]  /*3d10*/  IMAD.WIDE R18, R19, 0x4, R14 ;  /* 0x0000000413127825 */ /* 0x004fcc00078e020e */
[----:B------:R-:W2:Y:S01]  /*3d20*/  LDG.E R19, desc[UR12][R18.64] ;  /* 0x0000000c12137981 */ /* 0x000ea2000c1e1900 */
[----:B------:R-:W-:Y:S01]  /*3d30*/  HFMA2 R0, -RZ, RZ, 1.0341796875, -112.625 ;  /* 0x3c23d70aff007431 */ /* 0x000fe200000001ff */
[----:B------:R-:W-:Y:S01]  /*3d40*/  MOV R3, 0x42c80000 ;  /* 0x42c8000000037802 */ /* 0x000fe20000000f00 */
[----:B-1----:R-:W-:Y:S01]  /*3d50*/  IMAD.WIDE.U32 R30, R5, 0x4, R16 ;  /* 0x00000004051e7825 */ /* 0x002fe200078e0010 */
[----:B------:R-:W-:Y:S05]  /*3d60*/  YIELD ;  /* 0x0000000000007946 */ /* 0x000fea0003800000 */
[----:B------:R-:W-:Y:S01]  /*3d70*/  BSSY.RECONVERGENT B2, `(.L_x_62) ;  /* 0x0000010000027945 */ /* 0x000fe20003800200 */
[----:B------:R-:W-:-:S04]  /*3d80*/  FFMA R3, R0, -R3, 1 ;  /* 0x3f80000000037423 */ /* 0x000fc80000000803 */
[----:B------:R-:W-:Y:S01]  /*3d90*/  FFMA R0, R3, R0, 0.0099999997764825820923 ;  /* 0x3c23d70a03007423 */ /* 0x000fe20000000000 */
[----:B------:R-:W-:Y:S02]  /*3da0*/  MOV R3, R5 ;  /* 0x0000000500037202 */ /* 0x000fe40000000f00 */
        /* <DEDUP_REMOVED lines=12> */
.L_x_63:
[----:B------:R-:W-:Y:S05]  /*3e70*/  BSYNC.RECONVERGENT B2 ;  /* 0x0000000000027941 */ /* 0x000fea0003800200 */
.L_x_62:
[----:B------:R0:W-:Y:S01]  /*3e80*/  REDG.E.ADD.F32.FTZ.RN.STRONG.GPU desc[UR12][R30.64+0x1880], R0 ;  /* 0x001880001e0079a6 */ /* 0x0001e2000c12f30c */
[----:B------:R-:W1:Y:S03]  /*3e90*/  LDCU.64 UR10, c[0x0][0x380] ;  /* 0x00007000ff0a77ac */ /* 0x000e660008000a00 */
[----:B------:R-:W2:Y:S02]  /*3ea0*/  LDG.E R18, desc[UR12][R12.64] ;  /* 0x0000000c0c127981 */ /* 0x000ea4000c1e1900 */
[----:B--2---:R-:W-:-:S05]  /*3eb0*/  IMAD R18, R18, 0x310, RZ ;  /* 0x0000031012127824 */ /* 0x004fca00078e02ff */
[----:B------:R-:W-:-:S04]  /*3ec0*/  IADD3 R19, P0, PT, R18, R3, RZ ;  /* 0x0000000312137210 */ /* 0x000fc80007f1e0ff */
[----:B------:R-:W-:Y:S02]  /*3ed0*/  LEA.HI.X.SX32 R22, R18, RZ, 0x1, P0 ;  /* 0x000000ff12167211 */ /* 0x000fe400000f0eff */
[----:B-1----:R-:W-:-:S04]  /*3ee0*/  LEA R18, P0, R19, UR10, 0x2 ;  /* 0x0000000a13127c11 */ /* 0x002fc8000f8010ff */
[----:B------:R-:W-:-:S06]  /*3ef0*/  LEA.HI.X R19, R19, UR11, R22, 0x2, P0 ;  /* 0x0000000b13137c11 */ /* 0x000fcc00080f1416 */
        /* <DEDUP_REMOVED lines=16> */
.L_x_65:
[----:B------:R-:W-:Y:S05]  /*4000*/  BSYNC.RECONVERGENT B2 ;  /* 0x0000000000027941 */ /* 0x000fea0003800200 */
.L_x_64:
        /* <DEDUP_REMOVED lines=24> */
.L_x_67:
[----:B------:R-:W-:Y:S05]  /*4190*/  BSYNC.RECONVERGENT B2 ;  /* 0x0000000000027941 */ /* 0x000fea0003800200 */
.L_x_66:
        /* <DEDUP_REMOVED lines=24> */
.L_x_69:
[----:B------:R-:W-:Y:S05]  /*4320*/  BSYNC.RECONVERGENT B2 ;  /* 0x0000000000027941 */ /* 0x000fea0003800200 */
.L_x_68:
        /* <DEDUP_REMOVED lines=24> */
.L_x_71:
[----:B------:R-:W-:Y:S05]  /*44b0*/  BSYNC.RECONVERGENT B2 ;  /* 0x0000000000027941 */ /* 0x000fea0003800200 */
.L_x_70:
        /* <DEDUP_REMOVED lines=24> */
.L_x_73:
[----:B------:R-:W-:Y:S05]  /*4640*/  BSYNC.RECONVERGENT B2 ;  /* 0x0000000000027941 */ /* 0x000fea0003800200 */
.L_x_72:
        /* <DEDUP_REMOVED lines=24> */
.L_x_75:
[----:B------:R-:W-:Y:S05]  /*47d0*/  BSYNC.RECONVERGENT B2 ;  /* 0x0000000000027941 */ /* 0x000fea0003800200 */
.L_x_74:
        /* <DEDUP_REMOVED lines=24> */
.L_x_77:
[----:B------:R-:W-:Y:S05]  /*4960*/  BSYNC.RECONVERGENT B2 ;  /* 0x0000000000027941 */ /* 0x000fea0003800200 */
.L_x_76:
[----:B------:R3:W-:Y:S01]  /*4970*/  REDG.E.ADD.F32.FTZ.RN.STRONG.GPU desc[UR12][R30.64+0x189c], R0 ;  /* 0x00189c001e0079a6 */ /* 0x0007e2000c12f30c */
[----:B------:R-:W-:Y:S05]  /*4980*/  @P3 BRA `(.L_x_78) ;  /* 0xfffffff000d83947 */ /* 0x000fea000383ffff */
[----:B---3--:R-:W-:Y:S01]  /*4990*/  HFMA2 R0, -RZ, RZ, 1.0341796875, -112.625 ;  /* 0x3c23d70aff007431 */ /* 0x008fe200000001ff */
        /* <DEDUP_REMOVED lines=13> */
.L_x_80:
[----:B------:R-:W-:Y:S05]  /*4a70*/  BSYNC.RECONVERGENT B2 ;  /* 0x0000000000027941 */ /* 0x000fea0003800200 */
.L_x_79:
[----:B------:R0:W-:Y:S01]  /*4a80*/  REDG.E.ADD.F32.FTZ.RN.STRONG.GPU desc[UR12][R32.64+0x4], R0 ;  /* 0x00000400200079a6 */ /* 0x0001e2000c12f30c */
[----:B------:R-:W1:Y:S01]  /*4a90*/  LDC.64 R16, c[0x0][0x398] ;  /* 0x0000e600ff107b82 */ /* 0x000e620000000a00 */
[----:B------:R-:W-:-:S07]  /*4aa0*/  HFMA2 R5, -RZ, RZ, 0, 0 ;  /* 0x00000000ff057431 */ /* 0x000fce00000001ff */
[----:B------:R-:W2:Y:S02]  /*4ab0*/  LDC.64 R14, c[0x0][0x380] ;  /* 0x0000e000ff0e7b82 */ /* 0x000ea40000000a00 */
.L_x_97:
[----:B0--3--:R-:W3:Y:S02]  /*4ac0*/  LDG.E R0, desc[UR12][R12.64] ;  /* 0x0000000c0c007981 */ /* 0x009ee4000c1e1900 */
[----:B---3--:R-:W-:-:S04]  /*4ad0*/  IMAD R19, R0, 0x310, R5 ;  /* 0x0000031000137824 */ /* 0x008fc800078e0205 */
[----:B--2---:R-:W-:-:S06]  /*4ae0*/  IMAD.WIDE R18, R19, 0x4, R14 ;  /* 0x0000000413127825 */ /* 0x004fcc00078e020e */
        /* <DEDUP_REMOVED lines=21> */
.L_x_82:
[----:B------:R-:W-:Y:S05]  /*4c40*/  BSYNC.RECONVERGENT B2 ;  /* 0x0000000000027941 */ /* 0x000fea0003800200 */
.L_x_81:
        /* <DEDUP_REMOVED lines=12> */
[----:B------:R-:W-:-:S04]  /*4d10*/  FFMA R21, R10, -R21, 1 ;  /* 0x3f8000000a157423 */ /* 0x000fc80000000815 */
[----:B0-----:R-:W-:Y:S01]  /*4d20*/  FFMA R0, R21, R10, 0.0099999997764825820923 ;  /* 0x3c23d70a15007423 */ /* 0x001fe2000000000a */
        /* <DEDUP_REMOVED lines=10> */
.L_x_84:
[----:B------:R-:W-:Y:S05]  /*4dd0*/  BSYNC.RECONVERGENT B2 ;  /* 0x0000000000027941 */ /* 0x000fea0003800200 */
.L_x_83:
        /* <DEDUP_REMOVED lines=24> */
.L_x_86:
[----:B------:R-:W-:Y:S05]  /*4f60*/  BSYNC.RECONVERGENT B2 ;  /* 0x0000000000027941 */ /* 0x000fea0003800200 */
.L_x_85:
        /* <DEDUP_REMOVED lines=24> */
.L_x_88:
[----:B------:R-:W-:Y:S05]  /*50f0*/  BSYNC.RECONVERGENT B2 ;  /* 0x0000000000027941 */ /* 0x000fea0003800200 */
.L_x_87:
        /* <DEDUP_REMOVED lines=24> */
.L_x_90:
[----:B------:R-:W-:Y:S05]  /*5280*/  BSYNC.RECONVERGENT B2 ;  /* 0x0000000000027941 */ /* 0x000fea0003800200 */
.L_x_89:
        /* <DEDUP_REMOVED lines=24> */
.L_x_92:
[----:B------:R-:W-:Y:S05]  /*5410*/  BSYNC.RECONVERGENT B2 ;  /* 0x0000000000027941 */ /* 0x000fea0003800200 */
.L_x_91:
        /* <DEDUP_REMOVED lines=24> */
.L_x_94:
[----:B------:R-:W-:Y:S05]  /*55a0*/  BSYNC.RECONVERGENT B2 ;  /* 0x0000000000027941 */ /* 0x000fea0003800200 */
.L_x_93:
        /* <DEDUP_REMOVED lines=24> */
.L_x_96:
[----:B------:R-:W-:Y:S05]  /*5730*/  BSYNC.RECONVERGENT B2 ;  /* 0x0000000000027941 */ /* 0x000fea0003800200 */
.L_x_95:
        /* <DEDUP_REMOVED lines=16> */
.L_x_99:
[----:B------:R-:W-:Y:S05]  /*5840*/  BSYNC.RECONVERGENT B2 ;  /* 0x0000000000027941 */ /* 0x000fea0003800200 */
.L_x_98:
[----:B------:R0:W-:Y:S01]  /*5850*/  REDG.E.ADD.F32.FTZ.RN.STRONG.GPU desc[UR12][R32.64+0x8], R0 ;  /* 0x00000800200079a6 */ /* 0x0001e2000c12f30c */
[----:B------:R-:W1:Y:S01]  /*5860*/  LDC.64 R14, c[0x0][0x398] ;  /* 0x0000e600ff0e7b82 */ /* 0x000e620000000a00 */
[----:B------:R-:W-:-:S07]  /*5870*/  MOV R5, RZ ;  /* 0x000000ff00057202 */ /* 0x000fce0000000f00 */
[----:B------:R-:W2:Y:S02]  /*5880*/  LDC.64 R10, c[0x0][0x380] ;  /* 0x0000e000ff0a7b82 */ /* 0x000ea40000000a00 */
.L_x_116:
        /* <DEDUP_REMOVED lines=24> */
.L_x_101:
[----:B------:R-:W-:Y:S05]  /*5a10*/  BSYNC.RECONVERGENT B2 ;  /* 0x0000000000027941 */ /* 0x000fea0003800200 */
.L_x_100:
        /* <DEDUP_REMOVED lines=24> */
.L_x_103:
[----:B------:R-:W-:Y:S05]  /*5ba0*/  BSYNC.RECONVERGENT B2 ;  /* 0x0000000000027941 */ /* 0x000fea0003800200 */
.L_x_102:
        /* <DEDUP_REMOVED lines=24> */
.L_x_105:
[----:B------:R-:W-:Y:S05]  /*5d30*/  BSYNC.RECONVERGENT B2 ;  /* 0x0000000000027941 */ /* 0x000fea0003800200 */
.L_x_104:
        /* <DEDUP_REMOVED lines=24> */
.L_x_107:
[----:B------:R-:W-:Y:S05]  /*5ec0*/  BSYNC.RECONVERGENT B2 ;  /* 0x0000000000027941 */ /* 0x000fea0003800200 */
.L_x_106:
        /* <DEDUP_REMOVED lines=24> */
.L_x_109:
[----:B------:R-:W-:Y:S05]  /*6050*/  BSYNC.RECONVERGENT B2 ;  /* 0x0000000000027941 */ /* 0x000fea0003800200 */
.L_x_108:
        /* <DEDUP_REMOVED lines=24> */
.L_x_111:
[----:B------:R-:W-:Y:S05]  /*61e0*/  BSYNC.RECONVERGENT B2 ;  /* 0x0000000000027941 */ /* 0x000fea0003800200 */
.L_x_110:
        /* <DEDUP_REMOVED lines=24> */
.L_x_113:
[----:B------:R-:W-:Y:S05]  /*6370*/  BSYNC.RECONVERGENT B2 ;  /* 0x0000000000027941 */ /* 0x000fea0003800200 */
.L_x_112:
        /* <DEDUP_REMOVED lines=24> */
.L_x_115:
[----:B------:R-:W-:Y:S05]  /*6500*/  BSYNC.RECONVERGENT B2 ;  /* 0x0000000000027941 */ /* 0x000fea0003800200 */
.L_x_114:
        /* <DEDUP_REMOVED lines=16> */
.L_x_118:
[----:B------:R-:W-:Y:S05]  /*6610*/  BSYNC.RECONVERGENT B2 ;  /* 0x0000000000027941 */ /* 0x000fea0003800200 */
.L_x_117:
[----:B------:R0:W-:Y:S01]  /*6620*/  REDG.E.ADD.F32.FTZ.RN.STRONG.GPU desc[UR12][R32.64+0xc], R0 ;  /* 0x00000c00200079a6 */ /* 0x0001e2000c12f30c */
[----:B------:R-:W1:Y:S01]  /*6630*/  LDC.64 R14, c[0x0][0x398] ;  /* 0x0000e600ff0e7b82 */ /* 0x000e620000000a00 */
[----:B------:R-:W-:-:S07]  /*6640*/  HFMA2 R5, -RZ, RZ, 0, 0 ;  /* 0x00000000ff057431 */ /* 0x000fce00000001ff */
[----:B------:R-:W2:Y:S02]  /*6650*/  LDC.64 R10, c[0x0][0x380] ;  /* 0x0000e000ff0a7b82 */ /* 0x000ea40000000a00 */
.L_x_135:
        /* <DEDUP_REMOVED lines=24> */
.L_x_120:
[----:B------:R-:W-:Y:S05]  /*67e0*/  BSYNC.RECONVERGENT B2 ;  /* 0x0000000000027941 */ /* 0x000fea0003800200 */
.L_x_119:
        /* <DEDUP_REMOVED lines=24> */
.L_x_122:
[----:B------:R-:W-:Y:S05]  /*6970*/  BSYNC.RECONVERGENT B2 ;  /* 0x0000000000027941 */ /* 0x000fea0003800200 */
.L_x_121:
        /* <DEDUP_REMOVED lines=24> */
.L_x_124:
[----:B------:R-:W-:Y:S05]  /*6b00*/  BSYNC.RECONVERGENT B2 ;  /* 0x0000000000027941 */ /* 0x000fea0003800200 */
.L_x_123:
        /* <DEDUP_REMOVED lines=24> */
.L_x_126:
[----:B------:R-:W-:Y:S05]  /*6c90*/  BSYNC.RECONVERGENT B2 ;  /* 0x0000000000027941 */ /* 0x000fea0003800200 */
.L_x_125:
        /* <DEDUP_REMOVED lines=24> */
.L_x_128:
[----:B------:R-:W-:Y:S05]  /*6e20*/  BSYNC.RECONVERGENT B2 ;  /* 0x0000000000027941 */ /* 0x000fea0003800200 */
.L_x_127:
        /* <DEDUP_REMOVED lines=24> */
.L_x_130:
[----:B------:R-:W-:Y:S05]  /*6fb0*/  BSYNC.RECONVERGENT B2 ;  /* 0x0000000000027941 */ /* 0x000fea0003800200 */
.L_x_129:
        /* <DEDUP_REMOVED lines=24> */
.L_x_132:
[----:B------:R-:W-:Y:S05]  /*7140*/  BSYNC.RECONVERGENT B2 ;  /* 0x0000000000027941 */ /* 0x000fea0003800200 */
.L_x_131:
        /* <DEDUP_REMOVED lines=24> */
.L_x_134:
[----:B------:R-:W-:Y:S05]  /*72d0*/  BSYNC.RECONVERGENT B2 ;  /* 0x0000000000027941 */ /* 0x000fea0003800200 */
.L_x_133:
        /* <DEDUP_REMOVED lines=16> */
.L_x_137:
[----:B------:R-:W-:Y:S05]  /*73e0*/  BSYNC.RECONVERGENT B2 ;  /* 0x0000000000027941 */ /* 0x000fea0003800200 */
.L_x_136:
[----:B------:R0:W-:Y:S01]  /*73f0*/  REDG.E.ADD.F32.FTZ.RN.STRONG.GPU desc[UR12][R32.64+0x10], R0 ;  /* 0x00001000200079a6 */ /* 0x0001e2000c12f30c */
[----:B------:R-:W1:Y:S01]  /*7400*/  LDC.64 R10, c[0x0][0x398] ;  /* 0x0000e600ff0a7b82 */ /* 0x000e620000000a00 */
[----:B------:R-:W-:-:S07]  /*7410*/  MOV R5, RZ ;  /* 0x000000ff00057202 */ /* 0x000fce0000000f00 */
[----:B------:R-:W2:Y:S02]  /*7420*/  LDC.64 R8, c[0x0][0x380] ;  /* 0x0000e000ff087b82 */ /* 0x000ea40000000a00 */
.L_x_154:
        /* <DEDUP_REMOVED lines=24> */
.L_x_139:
[----:B------:R-:W-:Y:S05]  /*75b0*/  BSYNC.RECONVERGENT B2 ;  /* 0x0000000000027941 */ /* 0x000fea0003800200 */
.L_x_138:
        /* <DEDUP_REMOVED lines=24> */
.L_x_141:
[----:B------:R-:W-:Y:S05]  /*7740*/  BSYNC.RECONVERGENT B2 ;  /* 0x0000000000027941 */ /* 0x000fea0003800200 */
.L_x_140:
        /* <DEDUP_REMOVED lines=24> */
.L_x_143:
[----:B------:R-:W-:Y:S05]  /*78d0*/  BSYNC.RECONVERGENT B2 ;  /* 0x0000000000027941 */ /* 0x000fea0003800200 */
.L_x_142:
        /* <DEDUP_REMOVED lines=24> */
.L_x_145:
[----:B------:R-:W-:Y:S05]  /*7a60*/  BSYNC.RECONVERGENT B2 ;  /* 0x0000000000027941 */ /* 0x000fea0003800200 */
.L_x_144:
        /* <DEDUP_REMOVED lines=24> */
.L_x_147:
[----:B------:R-:W-:Y:S05]  /*7bf0*/  BSYNC.RECONVERGENT B2 ;  /* 0x0000000000027941 */ /* 0x000fea0003800200 */
.L_x_146:
        /* <DEDUP_REMOVED lines=24> */
.L_x_149:
[----:B------:R-:W-:Y:S05]  /*7d80*/  BSYNC.RECONVERGENT B2 ;  /* 0x0000000000027941 */ /* 0x000fea0003800200 */
.L_x_148:
        /* <DEDUP_REMOVED lines=24> */
.L_x_151:
[----:B------:R-:W-:Y:S05]  /*7f10*/  BSYNC.RECONVERGENT B2 ;  /* 0x0000000000027941 */ /* 0x000fea0003800200 */
.L_x_150:
        /* <DEDUP_REMOVED lines=23> */
.L_x_153:
[----:B------:R-:W-:Y:S05]  /*8090*/  BSYNC.RECONVERGENT B2 ;  /* 0x0000000000027941 */ /* 0x000fea0003800200 */
.L_x_152:
        /* <DEDUP_REMOVED lines=16> */
.L_x_156:
[----:B------:R-:W-:Y:S05]  /*81a0*/  BSYNC.RECONVERGENT B2 ;  /* 0x0000000000027941 */ /* 0x000fea0003800200 */
.L_x_155:
[----:B------:R0:W-:Y:S01]  /*81b0*/  REDG.E.ADD.F32.FTZ.RN.STRONG.GPU desc[UR12][R32.64+0x14], R0 ;  /* 0x00001400200079a6 */ /* 0x0001e2000c12f30c */
[----:B------:R-:W1:Y:S01]  /*81c0*/  LDC.64 R10, c[0x0][0x398] ;  /* 0x0000e600ff0a7b82 */ /* 0x000e620000000a00 */
[----:B------:R-:W-:-:S07]  /*81d0*/  HFMA2 R5, -RZ, RZ, 0, 0 ;  /* 0x00000000ff057431 */ /* 0x000fce00000001ff */
[----:B------:R-:W2:Y:S02]  /*81e0*/  LDC.64 R8, c[0x0][0x380] ;  /* 0x0000e000ff087b82 */ /* 0x000ea40000000a00 */
.L_x_173:
        /* <DEDUP_REMOVED lines=24> */
.L_x_158:
[----:B------:R-:W-:Y:S05]  /*8370*/  BSYNC.RECONVERGENT B2 ;  /* 0x0000000000027941 */ /* 0x000fea0003800200 */
.L_x_157:
        /* <DEDUP_REMOVED lines=24> */
.L_x_160:
[----:B------:R-:W-:Y:S05]  /*8500*/  BSYNC.RECONVERGENT B2 ;  /* 0x0000000000027941 */ /* 0x000fea0003800200 */
.L_x_159:
        /* <DEDUP_REMOVED lines=24> */
.L_x_162:
[----:B------:R-:W-:Y:S05]  /*8690*/  BSYNC.RECONVERGENT B2 ;  /* 0x0000000000027941 */ /* 0x000fea0003800200 */
.L_x_161:
        /* <DEDUP_REMOVED lines=24> */
.L_x_164:
[----:B------:R-:W-:Y:S05]  /*8820*/  BSYNC.RECONVERGENT B2 ;  /* 0x0000000000027941 */ /* 0x000fea0003800200 */
.L_x_163:
        /* <DEDUP_REMOVED lines=24> */
.L_x_166:
[----:B------:R-:W-:Y:S05]  /*89b0*/  BSYNC.RECONVERGENT B2 ;  /* 0x0000000000027941 */ /* 0x000fea0003800200 */
.L_x_165:
        /* <DEDUP_REMOVED lines=24> */
.L_x_168:
[----:B------:R-:W-:Y:S05]  /*8b40*/  BSYNC.RECONVERGENT B2 ;  /* 0x0000000000027941 */ /* 0x000fea0003800200 */
.L_x_167:
        /* <DEDUP_REMOVED lines=24> */
.L_x_170:
[----:B------:R-:W-:Y:S05]  /*8cd0*/  BSYNC.RECONVERGENT B2 ;  /* 0x0000000000027941 */ /* 0x000fea0003800200 */
.L_x_169:
        /* <DEDUP_REMOVED lines=23> */
.L_x_172:
[----:B------:R-:W-:Y:S05]  /*8e50*/  BSYNC.RECONVERGENT B2 ;  /* 0x0000000000027941 */ /* 0x000fea0003800200 */
.L_x_171:
        /* <DEDUP_REMOVED lines=16> */
.L_x_175:
[----:B------:R-:W-:Y:S05]  /*8f60*/  BSYNC.RECONVERGENT B2 ;  /* 0x0000000000027941 */ /* 0x000fea0003800200 */
.L_x_174:
[----:B------:R0:W-:Y:S01]  /*8f70*/  REDG.E.ADD.F32.FTZ.RN.STRONG.GPU desc[UR12][R32.64+0x18], R0 ;  /* 0x00001800200079a6 */ /* 0x0001e2000c12f30c */
[----:B------:R-:W1:Y:S01]  /*8f80*/  LDC.64 R8, c[0x0][0x398] ;  /* 0x0000e600ff087b82 */ /* 0x000e620000000a00 */
[----:B------:R-:W-:-:S07]  /*8f90*/  MOV R5, RZ ;  /* 0x000000ff00057202 */ /* 0x000fce0000000f00 */
[----:B------:R-:W2:Y:S02]  /*8fa0*/  LDC.64 R6, c[0x0][0x380] ;  /* 0x0000e000ff067b82 */ /* 0x000ea40000000a00 */
.L_x_192:
        /* <DEDUP_REMOVED lines=23> */
.L_x_177:
[----:B------:R-:W-:Y:S05]  /*9120*/  BSYNC.RECONVERGENT B2 ;  /* 0x0000000000027941 */ /* 0x000fea0003800200 */
.L_x_176:
        /* <DEDUP_REMOVED lines=23> */
.L_x_179:
[----:B------:R-:W-:Y:S05]  /*92a0*/  BSYNC.RECONVERGENT B2 ;  /* 0x0000000000027941 */ /* 0x000fea0003800200 */
.L_x_178:
        /* <DEDUP_REMOVED lines=23> */
.L_x_181:
[----:B------:R-:W-:Y:S05]  /*9420*/  BSYNC.RECONVERGENT B2 ;  /* 0x0000000000027941 */ /* 0x000fea0003800200 */
.L_x_180:
        /* <DEDUP_REMOVED lines=23> */
.L_x_183:
[----:B------:R-:W-:Y:S05]  /*95a0*/  BSYNC.RECONVERGENT B2 ;  /* 0x0000000000027941 */ /* 0x000fea0003800200 */
.L_x_182:
        /* <DEDUP_REMOVED lines=23> */
.L_x_185:
[----:B------:R-:W-:Y:S05]  /*9720*/  BSYNC.RECONVERGENT B2 ;  /* 0x0000000000027941 */ /* 0x000fea0003800200 */
.L_x_184:
        /* <DEDUP_REMOVED lines=23> */
.L_x_187:
[----:B------:R-:W-:Y:S05]  /*98a0*/  BSYNC.RECONVERGENT B2 ;  /* 0x0000000000027941 */ /* 0x000fea0003800200 */
.L_x_186:
        /* <DEDUP_REMOVED lines=23> */
.L_x_189:
[----:B------:R-:W-:Y:S05]  /*9a20*/  BSYNC.RECONVERGENT B2 ;  /* 0x0000000000027941 */ /* 0x000fea0003800200 */
.L_x_188:
        /* <DEDUP_REMOVED lines=23> */
.L_x_191:
[----:B------:R-:W-:Y:S05]  /*9ba0*/  BSYNC.RECONVERGENT B2 ;  /* 0x0000000000027941 */ /* 0x000fea0003800200 */
.L_x_190:
        /* <DEDUP_REMOVED lines=16> */
.L_x_194:
[----:B------:R-:W-:Y:S05]  /*9cb0*/  BSYNC.RECONVERGENT B2 ;  /* 0x0000000000027941 */ /* 0x000fea0003800200 */
.L_x_193:
[----:B------:R0:W-:Y:S01]  /*9cc0*/  REDG.E.ADD.F32.FTZ.RN.STRONG.GPU desc[UR12][R32.64+0x1c], R0 ;  /* 0x00001c00200079a6 */ /* 0x0001e2000c12f30c */
[----:B------:R-:W1:Y:S01]  /*9cd0*/  LDC.64 R8, c[0x0][0x398] ;  /* 0x0000e600ff087b82 */ /* 0x000e620000000a00 */
[----:B------:R-:W-:-:S07]  /*9ce0*/  HFMA2 R4, -RZ, RZ, 0, 0 ;  /* 0x00000000ff047431 */ /* 0x000fce00000001ff */
[----:B------:R-:W2:Y:S02]  /*9cf0*/  LDC.64 R6, c[0x0][0x380] ;  /* 0x0000e000ff067b82 */ /* 0x000ea40000000a00 */
.L_x_211:
[----:B---3--:R-:W3:Y:S02]  /*9d00*/  LDG.E R3, desc[UR12][R12.64] ;  /* 0x0000000c0c037981 */ /* 0x008ee4000c1e1900 */
[----:B---3--:R-:W-:-:S04]  /*9d10*/  IMAD R3, R3, 0x310, R4 ;  /* 0x0000031003037824 */ /* 0x008fc800078e0204 */
[----:B--2---:R-:W-:-:S06]  /*9d20*/  IMAD.WIDE R14, R3, 0x4, R6 ;  /* 0x00000004030e7825 */ /* 0x004fcc00078e0206 */
[----:B------:R-:W2:Y:S01]  /*9d30*/  LDG.E R15, desc[UR12][R14.64] ;  /* 0x0000000c0e0f7981 */ /* 0x000ea2000c1e1900 */
[----:B0-----:R-:W-:Y:S01]  /*9d40*/  MOV R0, 0x3c23d70a ;  /* 0x3c23d70a00007802 */ /* 0x001fe20000000f00 */
        /* <DEDUP_REMOVED lines=18> */
.L_x_196:
[----:B------:R-:W-:Y:S05]  /*9e70*/  BSYNC.RECONVERGENT B2 ;  /* 0x0000000000027941 */ /* 0x000fea0003800200 */
.L_x_195:
        /* <DEDUP_REMOVED lines=23> */
.L_x_198:
[----:B------:R-:W-:Y:S05]  /*9ff0*/  BSYNC.RECONVERGENT B2 ;  /* 0x0000000000027941 */ /* 0x000fea0003800200 */
.L_x_197:
        /* <DEDUP_REMOVED lines=23> */
.L_x_200:
[----:B------:R-:W-:Y:S05]  /*a170*/  BSYNC.RECONVERGENT B2 ;  /* 0x0000000000027941 */ /* 0x000fea0003800200 */
.L_x_199:
        /* <DEDUP_REMOVED lines=23> */
.L_x_202:
[----:B------:R-:W-:Y:S05]  /*a2f0*/  BSYNC.RECONVERGENT B2 ;  /* 0x0000000000027941 */ /* 0x000fea0003800200 */
.L_x_201:
        /* <DEDUP_REMOVED lines=23> */
.L_x_204:
[----:B------:R-:W-:Y:S05]  /*a470*/  BSYNC.RECONVERGENT B2 ;  /* 0x0000000000027941 */ /* 0x000fea0003800200 */
.L_x_203:
        /* <DEDUP_REMOVED lines=23> */
.L_x_206:
[----:B------:R-:W-:Y:S05]  /*a5f0*/  BSYNC.RECONVERGENT B2 ;  /* 0x0000000000027941 */ /* 0x000fea0003800200 */
.L_x_205:
        /* <DEDUP_REMOVED lines=23> */
.L_x_208:
[----:B------:R-:W-:Y:S05]  /*a770*/  BSYNC.RECONVERGENT B2 ;  /* 0x0000000000027941 */ /* 0x000fea0003800200 */
.L_x_207:
        /* <DEDUP_REMOVED lines=23> */
.L_x_210:
[----:B------:R-:W-:Y:S05]  /*a8f0*/  BSYNC.RECONVERGENT B2 ;  /* 0x0000000000027941 */ /* 0x000fea0003800200 */
.L_x_209:
        /* <DEDUP_REMOVED lines=16> */
.L_x_213:
[----:B------:R-:W-:Y:S05]  /*aa00*/  BSYNC.RECONVERGENT B2 ;  /* 0x0000000000027941 */ /* 0x000fea0003800200 */
.L_x_212:
[----:B------:R-:W0:Y:S01]  /*aa10*/  LDCU UR4, c[0x0][0x360] ;  /* 0x00006c00ff0477ac */ /* 0x000e220008000800 */
[----:B------:R1:W-:Y:S01]  /*aa20*/  REDG.E.ADD.F32.FTZ.RN.STRONG.GPU desc[UR12][R32.64+0x20], R0 ;  /* 0x00002000200079a6 */ /* 0x0003e2000c12f30c */
[----:B0-----:R-:W-:-:S04]  /*aa30*/  IADD3 R20, PT, PT, R20, UR4, RZ ;  /* 0x0000000414147c10 */ /* 0x001fc8000fffe0ff */
[----:B------:R-:W-:-:S13]  /*aa40*/  ISETP.GE.U32.AND P0, PT, R20, 0x64, PT ;  /* 0x000000641400780c */ /* 0x000fda0003f06070 */
[----:B-1----:R-:W-:Y:S05]  /*aa50*/  @!P0 BRA `(.L_x_214) ;  /* 0xffffff5400988947 */ /* 0x002fea000383ffff */
[----:B------:R-:W-:Y:S05]  /*aa60*/  EXIT ;  /* 0x000000000000794d */ /* 0x000fea0003800000 */
        .weak           $__internal_0_$__cuda_sm3x_div_rn_noftz_f32_slowpath
        .type           $__internal_0_$__cuda_sm3x_div_rn_noftz_f32_slowpath,@function
        .size           $__internal_0_$__cuda_sm3x_div_rn_noftz_f32_slowpath,(.L_x_233 - $__internal_0_$__cuda_sm3x_div_rn_noftz_f32_slowpath)
$__internal_0_$__cuda_sm3x_div_rn_noftz_f32_slowpath:
[----:B------:R-:W-:Y:S01]  /*aa70*/  SHF.R.U32.HI R18, RZ, 0x17, R0 ;  /* 0x00000017ff127819 */ /* 0x000fe20000011600 */
[----:B------:R-:W-:Y:S01]  /*aa80*/  BSSY.RECONVERGENT B0, `(.L_x_215) ;  /* 0x0000062000007945 */ /* 0x000fe20003800200 */
[----:B------:R-:W-:Y:S02]  /*aa90*/  SHF.R.U32.HI R25, RZ, 0x17, R19 ;  /* 0x00000017ff197819 */ /* 0x000fe40000011613 */
[----:B------:R-:W-:Y:S02]  /*aaa0*/  LOP3.LUT R18, R18, 0xff, RZ, 0xc0, !PT ;  /* 0x000000ff12127812 */ /* 0x000fe400078ec0ff */
[----:B------:R-:W-:Y:S02]  /*aab0*/  LOP3.LUT R25, R25, 0xff, RZ, 0xc0, !PT ;  /* 0x000000ff19197812 */ /* 0x000fe400078ec0ff */
[----:B------:R-:W-:Y:S02]  /*aac0*/  IADD3 R24, PT, PT, R18, -0x1, RZ ;  /* 0xffffffff12187810 */ /* 0x000fe40007ffe0ff */
[----:B------:R-:W-:-:S02]  /*aad0*/  IADD3 R23, PT, PT, R25, -0x1, RZ ;  /* 0xffffffff19177810 */ /* 0x000fc40007ffe0ff */
[----:B------:R-:W-:-:S04]  /*aae0*/  ISETP.GT.U32.AND P0, PT, R24, 0xfd, PT ;  /* 0x000000fd1800780c */ /* 0x000fc80003f04070 */
[----:B------:R-:W-:-:S13]  /*aaf0*/  ISETP.GT.U32.OR P0, PT, R23, 0xfd, P0 ;  /* 0x000000fd1700780c */ /* 0x000fda0000704470 */
[----:B------:R-:W-:Y:S01]  /*ab00*/  @!P0 MOV R21, RZ ;  /* 0x000000ff00158202 */ /* 0x000fe20000000f00 */
[----:B------:R-:W-:Y:S06]  /*ab10*/  @!P0 BRA `(.L_x_216) ;  /* 0x00000000005c8947 */ /* 0x000fec0003800000 */
[----:B------:R-:W-:Y:S02]  /*ab20*/  FSETP.GTU.FTZ.AND P0, PT, |R19|, +INF , PT ;  /* 0x7f8000001300780b */ /* 0x000fe40003f1c200 */
[----:B------:R-:W-:-:S04]  /*ab30*/  FSETP.GTU.FTZ.AND P1, PT, |R0|, +INF , PT ;  /* 0x7f8000000000780b */ /* 0x000fc80003f3c200 */
[----:B------:R-:W-:-:S13]  /*ab40*/  PLOP3.LUT P0, PT, P0, P1, PT, 0xf8, 0x8f ;  /* 0x00000000008f781c */ /* 0x000fda0000703f70 */
[----:B------:R-:W-:Y:S05]  /*ab50*/  @P0 BRA `(.L_x_217) ;  /* 0x00000004004c0947 */ /* 0x000fea0003800000 */
[----:B------:R-:W-:-:S13]  /*ab60*/  LOP3.LUT P0, RZ, R0, 0x7fffffff, R19, 0xc8, !PT ;  /* 0x7fffffff00ff7812 */ /* 0x000fda000780c813 */
[----:B------:R-:W-:Y:S05]  /*ab70*/  @!P0 BRA `(.L_x_218) ;  /* 0x00000004003c8947 */ /* 0x000fea0003800000 */
[C---:B------:R-:W-:Y:S02]  /*ab80*/  FSETP.NEU.FTZ.AND P1, PT, |R19|.reuse, +INF , PT ;  /* 0x7f8000001300780b */ /* 0x040fe40003f3d200 */
[----:B------:R-:W-:Y:S02]  /*ab90*/  FSETP.NEU.FTZ.AND P0, PT, |R0|, +INF , PT ;  /* 0x7f8000000000780b */ /* 0x000fe40003f1d200 */
[----:B------:R-:W-:-:S11]  /*aba0*/  FSETP.NEU.FTZ.AND P4, PT, |R19|, +INF , PT ;  /* 0x7f8000001300780b */ /* 0x000fd60003f9d200 */
[----:B------:R-:W-:Y:S05]  /*abb0*/  @!P0 BRA !P1, `(.L_x_218) ;  /* 0x00000004002c8947 */ /* 0x000fea0004800000 */
[----:B------:R-:W-:-:S04]  /*abc0*/  LOP3.LUT P1, RZ, R19, 0x7fffffff, RZ, 0xc0, !PT ;  /* 0x7fffffff13ff7812 */ /* 0x000fc8000782c0ff */
[----:B------:R-:W-:-:S13]  /*abd0*/  PLOP3.LUT P1, PT, P0, P1, PT, 0x2f, 0xf2 ;  /* 0x0000000000f2781c */ /* 0x000fda0000722577 */
[----:B------:R-:W-:Y:S05]  /*abe0*/  @P1 BRA `(.L_x_219) ;  /* 0x0000000400181947 */ /* 0x000fea0003800000 */
[----:B------:R-:W-:-:S04]  /*abf0*/  LOP3.LUT P0, RZ, R0, 0x7fffffff, RZ, 0xc0, !PT ;  /* 0x7fffffff00ff7812 */ /* 0x000fc8000780c0ff */
[----:B------:R-:W-:-:S13]  /*ac00*/  PLOP3.LUT P0, PT, P4, P0, PT, 0x2f, 0xf2 ;  /* 0x0000000000f2781c */ /* 0x000fda0002700577 */
[----:B------:R-:W-:Y:S05]  /*ac10*/  @P0 BRA `(.L_x_220) ;  /* 0x0000000400000947 */ /* 0x000fea0003800000 */
[----:B------:R-:W-:Y:S02]  /*ac20*/  ISETP.GE.AND P0, PT, R23, RZ, PT ;  /* 0x000000ff1700720c */ /* 0x000fe40003f06270 */
[----:B------:R-:W-:-:S11]  /*ac30*/  ISETP.GE.AND P1, PT, R24, RZ, PT ;  /* 0x000000ff1800720c */ /* 0x000fd60003f26270 */
[----:B------:R-:W-:Y:S01]  /*ac40*/  @P0 MOV R21, RZ ;  /* 0x000000ff00150202 */ /* 0x000fe20000000f00 */
[----:B------:R-:W-:Y:S01]  /*ac50*/  @!P0 FFMA R19, R19, 1.84467440737095516160e+19, RZ ;  /* 0x5f80000013138823 */ /* 0x000fe200000000ff */
[----:B------:R-:W-:Y:S01]  /*ac60*/  @!P0 MOV R21, 0xffffffc0 ;  /* 0xffffffc000158802 */ /* 0x000fe20000000f00 */
[----:B------:R-:W-:-:S03]  /*ac70*/  @!P1 FFMA R0, R0, 1.84467440737095516160e+19, RZ ;  /* 0x5f80000000009823 */ /* 0x000fc600000000ff */
[----:B------:R-:W-:-:S07]  /*ac80*/  @!P1 IADD3 R21, PT, PT, R21, 0x40, RZ ;  /* 0x0000004015159810 */ /* 0x000fce0007ffe0ff */
.L_x_216:
[----:B------:R-:W-:Y:S01]  /*ac90*/  LEA R23, R18, 0xc0800000, 0x17 ;  /* 0xc080000012177811 */ /* 0x000fe200078eb8ff */
[----:B------:R-:W-:Y:S01]  /*aca0*/  BSSY.RECONVERGENT B1, `(.L_x_221) ;  /* 0x0000036000017945 */ /* 0x000fe20003800200 */
[----:B------:R-:W-:Y:S02]  /*acb0*/  IADD3 R25, PT, PT, R25, -0x7f, RZ ;  /* 0xffffff8119197810 */ /* 0x000fe40007ffe0ff */
[----:B------:R-:W-:-:S03]  /*acc0*/  IADD3 R28, PT, PT, -R23, R0, RZ ;  /* 0x00000000171c7210 */ /* 0x000fc60007ffe1ff */
[C---:B------:R-:W-:Y:S01]  /*acd0*/  IMAD R0, R25.reuse, -0x800000, R19 ;  /* 0xff80000019007824 */ /* 0x040fe200078e0213 */
[----:B------:R0:W1:Y:S01]  /*ace0*/  MUFU.RCP R24, R28 ;  /* 0x0000001c00187308 */ /* 0x0000620000001000 */
[----:B------:R-:W-:Y:S01]  /*acf0*/  FADD.FTZ R23, -R28, -RZ ;  /* 0x800000ff1c177221 */ /* 0x000fe20000010100 */
[----:B0-----:R-:W-:-:S04]  /*ad00*/  IADD3 R28, PT, PT, R25, 0x7f, -R18 ;  /* 0x0000007f191c7810 */ /* 0x001fc80007ffe812 */
[----:B------:R-:W-:Y:S01]  /*ad10*/  IADD3 R21, PT, PT, R28, R21, RZ ;  /* 0x000000151c157210 */ /* 0x000fe20007ffe0ff */
[----:B-1----:R-:W-:-:S04]  /*ad20*/  FFMA R27, R24, R23, 1 ;  /* 0x3f800000181b7423 */ /* 0x002fc80000000017 */
[----:B------:R-:W-:-:S04]  /*ad30*/  FFMA R27, R24, R27, R24 ;  /* 0x0000001b181b7223 */ /* 0x000fc80000000018 */
[----:B------:R-:W-:-:S04]  /*ad40*/  FFMA R24, R0, R27, RZ ;  /* 0x0000001b00187223 */ /* 0x000fc800000000ff */
[----:B------:R-:W-:-:S04]  /*ad50*/  FFMA R19, R23, R24, R0 ;  /* 0x0000001817137223 */ /* 0x000fc80000000000 */
[----:B------:R-:W-:-:S04]  /*ad60*/  FFMA R24, R27, R19, R24 ;  /* 0x000000131b187223 */ /* 0x000fc80000000018 */
[----:B------:R-:W-:-:S04]  /*ad70*/  FFMA R23, R23, R24, R0 ;  /* 0x0000001817177223 */ /* 0x000fc80000000000 */
[----:B------:R-:W-:-:S05]  /*ad80*/  FFMA R0, R27, R23, R24 ;  /* 0x000000171b007223 */ /* 0x000fca0000000018 */
[----:B------:R-:W-:-:S04]  /*ad90*/  SHF.R.U32.HI R18, RZ, 0x17, R0 ;  /* 0x00000017ff127819 */ /* 0x000fc80000011600 */
[----:B------:R-:W-:-:S04]  /*ada0*/  LOP3.LUT R18, R18, 0xff, RZ, 0xc0, !PT ;  /* 0x000000ff12127812 */ /* 0x000fc800078ec0ff */
[----:B------:R-:W-:-:S04]  /*adb0*/  IADD3 R18, PT, PT, R18, R21, RZ ;  /* 0x0000001512127210 */ /* 0x000fc80007ffe0ff */
[----:B------:R-:W-:-:S04]  /*adc0*/  IADD3 R19, PT, PT, R18, -0x1, RZ ;  /* 0xffffffff12137810 */ /* 0x000fc80007ffe0ff */
[----:B------:R-:W-:-:S13]  /*add0*/  ISETP.GE.U32.AND P0, PT, R19, 0xfe, PT ;  /* 0x000000fe1300780c */ /* 0x000fda0003f06070 */
[----:B------:R-:W-:Y:S05]  /*ade0*/  @!P0 BRA `(.L_x_222) ;  /* 0x0000000000808947 */ /* 0x000fea0003800000 */
[----:B------:R-:W-:-:S13]  /*adf0*/  ISETP.GT.AND P0, PT, R18, 0xfe, PT ;  /* 0x000000fe1200780c */ /* 0x000fda0003f04270 */
[----:B------:R-:W-:Y:S05]  /*ae00*/  @P0 BRA `(.L_x_223) ;  /* 0x00000000006c0947 */ /* 0x000fea0003800000 */
[----:B------:R-:W-:-:S13]  /*ae10*/  ISETP.GE.AND P0, PT, R18, 0x1, PT ;  /* 0x000000011200780c */ /* 0x000fda0003f06270 */
[----:B------:R-:W-:Y:S05]  /*ae20*/  @P0 BRA `(.L_x_224) ;  /* 0x0000000000740947 */ /* 0x000fea0003800000 */
[----:B------:R-:W-:Y:S02]  /*ae30*/  ISETP.GE.AND P0, PT, R18, -0x18, PT ;  /* 0xffffffe81200780c */ /* 0x000fe40003f06270 */
[----:B------:R-:W-:-:S11]  /*ae40*/  LOP3.LUT R0, R0, 0x80000000, RZ, 0xc0, !PT ;  /* 0x8000000000007812 */ /* 0x000fd600078ec0ff */
[----:B------:R-:W-:Y:S05]  /*ae50*/  @!P0 BRA `(.L_x_224) ;  /* 0x0000000000688947 */ /* 0x000fea0003800000 */
[CCC-:B------:R-:W-:Y:S01]  /*ae60*/  FFMA.RZ R19, R27.reuse, R23.reuse, R24.reuse ;  /* 0x000000171b137223 */ /* 0x1c0fe2000000c018 */
[CCC-:B------:R-:W-:Y:S01]  /*ae70*/  FFMA.RP R21, R27.reuse, R23.reuse, R24.reuse ;  /* 0x000000171b157223 */ /* 0x1c0fe20000008018 */
[----:B------:R-:W-:Y:S01]  /*ae80*/  FFMA.RM R24, R27, R23, R24 ;  /* 0x000000171b187223 */ /* 0x000fe20000004018 */
[C---:B------:R-:W-:Y:S02]  /*ae90*/  IADD3 R23, PT, PT, R18.reuse, 0x20, RZ ;  /* 0x0000002012177810 */ /* 0x040fe40007ffe0ff */
[----:B------:R-:W-:Y:S02]  /*aea0*/  LOP3.LUT R19, R19, 0x7fffff, RZ, 0xc0, !PT ;  /* 0x007fffff13137812 */ /* 0x000fe400078ec0ff */
[C---:B------:R-:W-:Y:S02]  /*aeb0*/  ISETP.NE.AND P0, PT, R18.reuse, RZ, PT ;  /* 0x000000ff1200720c */ /* 0x040fe40003f05270 */
[----:B------:R-:W-:Y:S02]  /*aec0*/  LOP3.LUT R28, R19, 0x800000, RZ, 0xfc, !PT ;  /* 0x00800000131c7812 */ /* 0x000fe400078efcff */
[----:B------:R-:W-:-:S02]  /*aed0*/  ISETP.NE.AND P1, PT, R18, RZ, PT ;  /* 0x000000ff1200720c */ /* 0x000fc40003f25270 */
[----:B------:R-:W-:Y:S02]  /*aee0*/  IADD3 R18, PT, PT, -R18, RZ, RZ ;  /* 0x000000ff12127210 */ /* 0x000fe40007ffe1ff */
[----:B------:R-:W-:Y:S02]  /*aef0*/  SHF.L.U32 R23, R28, R23, RZ ;  /* 0x000000171c177219 */ /* 0x000fe400000006ff */
[----:B------:R-:W-:Y:S02]  /*af00*/  FSETP.NEU.FTZ.AND P2, PT, R21, R24, PT ;  /* 0x000000181500720b */ /* 0x000fe40003f5d000 */
[----:B------:R-:W-:Y:S02]  /*af10*/  SEL R21, R18, RZ, P0 ;  /* 0x000000ff12157207 */ /* 0x000fe40000000000 */
[----:B------:R-:W-:Y:S02]  /*af20*/  ISETP.NE.AND P1, PT, R23, RZ, P1 ;  /* 0x000000ff1700720c */ /* 0x000fe40000f25270 */
[----:B------:R-:W-:-:S02]  /*af30*/  SHF.R.U32.HI R21, RZ, R21, R28 ;  /* 0x00000015ff157219 */ /* 0x000fc4000001161c */
[----:B------:R-:W-:Y:S02]  /*af40*/  PLOP3.LUT P1, PT, P2, P1, PT, 0xf8, 0x8f ;  /* 0x00000000008f781c */ /* 0x000fe40001723f70 */
[----:B------:R-:W-:Y:S02]  /*af50*/  SHF.R.U32.HI R19, RZ, 0x1, R21 ;  /* 0x00000001ff137819 */ /* 0x000fe40000011615 */
[----:B------:R-:W-:-:S04]  /*af60*/  SEL R18, RZ, 0x1, !P1 ;  /* 0x00000001ff127807 */ /* 0x000fc80004800000 */
[----:B------:R-:W-:-:S04]  /*af70*/  LOP3.LUT R18, R18, 0x1, R19, 0xf8, !PT ;  /* 0x0000000112127812 */ /* 0x000fc800078ef813 */
[----:B------:R-:W-:-:S04]  /*af80*/  LOP3.LUT R18, R18, R21, RZ, 0xc0, !PT ;  /* 0x0000001512127212 */ /* 0x000fc800078ec0ff */
[----:B------:R-:W-:-:S04]  /*af90*/  IADD3 R19, PT, PT, R19, R18, RZ ;  /* 0x0000001213137210 */ /* 0x000fc80007ffe0ff */
[----:B------:R-:W-:Y:S01]  /*afa0*/  LOP3.LUT R0, R19, R0, RZ, 0xfc, !PT ;  /* 0x0000000013007212 */ /* 0x000fe200078efcff */
[----:B------:R-:W-:Y:S06]  /*afb0*/  BRA `(.L_x_224) ;  /* 0x0000000000107947 */ /* 0x000fec0003800000 */
.L_x_223:
[----:B------:R-:W-:-:S04]  /*afc0*/  LOP3.LUT R0, R0, 0x80000000, RZ, 0xc0, !PT ;  /* 0x8000000000007812 */ /* 0x000fc800078ec0ff */
[----:B------:R-:W-:Y:S01]  /*afd0*/  LOP3.LUT R0, R0, 0x7f800000, RZ, 0xfc, !PT ;  /* 0x7f80000000007812 */ /* 0x000fe200078efcff */
[----:B------:R-:W-:Y:S06]  /*afe0*/  BRA `(.L_x_224) ;  /* 0x0000000000047947 */ /* 0x000fec0003800000 */
.L_x_222:
[----:B------:R-:W-:-:S07]  /*aff0*/  LEA R0, R21, R0, 0x17 ;  /* 0x0000000015007211 */ /* 0x000fce00078eb8ff */
.L_x_224:
[----:B------:R-:W-:Y:S05]  /*b000*/  BSYNC.RECONVERGENT B1 ;  /* 0x0000000000017941 */ /* 0x000fea0003800200 */
.L_x_221:
[----:B------:R-:W-:Y:S05]  /*b010*/  BRA `(.L_x_225) ;  /* 0x0000000000207947 */ /* 0x000fea0003800000 */
.L_x_220:
[----:B------:R-:W-:-:S04]  /*b020*/  LOP3.LUT R0, R0, 0x80000000, R19, 0x48, !PT ;  /* 0x8000000000007812 */ /* 0x000fc800078e4813 */
[----:B------:R-:W-:Y:S01]  /*b030*/  LOP3.LUT R0, R0, 0x7f800000, RZ, 0xfc, !PT ;  /* 0x7f80000000007812 */ /* 0x000fe200078efcff */
[----:B------:R-:W-:Y:S06]  /*b040*/  BRA `(.L_x_225) ;  /* 0x0000000000147947 */ /* 0x000fec0003800000 */
.L_x_219:
[----:B------:R-:W-:Y:S01]  /*b050*/  LOP3.LUT R0, R0, 0x80000000, R19, 0x48, !PT ;  /* 0x8000000000007812 */ /* 0x000fe200078e4813 */
[----:B------:R-:W-:Y:S06]  /*b060*/  BRA `(.L_x_225) ;  /* 0x00000000000c7947 */ /* 0x000fec0003800000 */
.L_x_218:
[----:B------:R-:W0:Y:S01]  /*b070*/  MUFU.RSQ R0, -QNAN ;  /* 0xffc0000000007908 */ /* 0x000e220000001400 */
[----:B------:R-:W-:Y:S05]  /*b080*/  BRA `(.L_x_225) ;  /* 0x0000000000047947 */ /* 0x000fea0003800000 */
.L_x_217:
[----:B------:R-:W-:-:S07]  /*b090*/  FADD.FTZ R0, R19, R0 ;  /* 0x0000000013007221 */ /* 0x000fce0000010000 */
.L_x_225:
[----:B------:R-:W-:Y:S05]  /*b0a0*/  BSYNC.RECONVERGENT B0 ;  /* 0x0000000000007941 */ /* 0x000fea0003800200 */
.L_x_215:
[----:B------:R-:W-:-:S04]  /*b0b0*/  HFMA2 R23, -RZ, RZ, 0, 0 ;  /* 0x00000000ff177431 */ /* 0x000fc800000001ff */
[----:B0-----:R-:W-:Y:S05]  /*b0c0*/  RET.REL.NODEC R22 `(_Z5trainPfPhPiS_S_S_S_) ;  /* 0xffffff4c16cc7950 */ /* 0x001fea0003c3ffff */
.L_x_226:
[----:B------:R-:W-:-:S00]  /*b0d0*/  BRA `(.L_x_226) ;  /* 0xfffffffc00fc7947 */ /* 0x000fc0000383ffff */
[----:B------:R-:W-:-:S00]  /*b0e0*/  NOP ;  /* 0x0000000000007918 */ /* 0x000fc00000000000 */
        /* <DEDUP_REMOVED lines=9> */
.L_x_233:


//--------------------- .text._Z7forwardPfPhS_S_S_ --------------------------
	.section	.text._Z7forwardPfPhS_S_S_,"ax",@progbits
	.align	128
        .global         _Z7forwardPfPhS_S_S_
        .type           _Z7forwardPfPhS_S_S_,@function
        .size           _Z7forwardPfPhS_S_S_,(.L_x_235 - _Z7forwardPfPhS_S_S_)
        .other          _Z7forwardPfPhS_S_S_,@"STO_CUDA_ENTRY STV_DEFAULT"
_Z7forwardPfPhS_S_S_:
.text._Z7forwardPfPhS_S_S_:
[----:B------:R-:W0:Y:S01]  /*0000*/  LDC R1, c[0x0][0x37c] ;  /* 0x0000df00ff017b82 */ /* 0x000e220000000800 */
[----:B------:R-:W1:Y:S07]  /*0010*/  S2R R6, SR_TID.X ;  /* 0x0000000000067919 */ /* 0x000e6e0000002100 */
[----:B------:R-:W1:Y:S01]  /*0020*/  S2UR UR4, SR_CTAID.X ;  /* 0x00000000000479c3 */ /* 0x000e620000002500 */
[----:B------:R-:W2:Y:S01]  /*0030*/  LDCU.64 UR8, c[0x0][0x358] ;  /* 0x00006b00ff0877ac */ /* 0x000ea20008000a00 */
[----:B0-----:R-:W-:-:S06]  /*0040*/  IADD3 R1, PT, PT, R1, -0x28, RZ ;  /* 0xffffffd801017810 */ /* 0x001fcc0007ffe0ff */
[----:B------:R-:W1:Y:S08]  /*0050*/  LDC R7, c[0x0][0x360] ;  /* 0x0000d800ff077b82 */ /* 0x000e700000000800 */
[----:B------:R-:W2:Y:S01]  /*0060*/  LDC.64 R2, c[0x0][0x3a0] ;  /* 0x0000e800ff027b82 */ /* 0x000ea20000000a00 */
[----:B-1----:R-:W-:-:S05]  /*0070*/  IMAD R6, R7, UR4, R6 ;  /* 0x0000000407067c24 */ /* 0x002fca000f8e0206 */
[----:B------:R-:W-:Y:S01]  /*0080*/  ISETP.GT.AND P0, PT, R6, 0x270f, PT ;  /* 0x0000270f0600780c */ /* 0x000fe20003f04270 */
[----:B--2---:R0:W-:-:S12]  /*0090*/  STG.E desc[UR8][R2.64], RZ ;  /* 0x000000ff02007986 */ /* 0x0041d8000c101908 */
[----:B0-----:R-:W-:Y:S05]  /*00a0*/  @P0 EXIT ;  /* 0x000000000000094d */ /* 0x001fea0003800000 */
[----:B------:R-:W0:Y:S01]  /*00b0*/  LDCU.64 UR6, c[0x0][0x390] ;  /* 0x00007200ff0677ac */ /* 0x000e220008000a00 */
[----:B------:R-:W1:Y:S01]  /*00c0*/  LDCU.64 UR4, c[0x0][0x380] ;  /* 0x00007000ff0477ac */ /* 0x000e620008000a00 */
[----:B------:R-:W2:Y:S01]  /*00d0*/  LDCU UR10, c[0x0][0x370] ;  /* 0x00006e00ff0a77ac */ /* 0x000ea20008000800 */
[----:B0-----:R-:W-:Y:S02]  /*00e0*/  UIADD3 UR6, UP0, UPT, UR6, 0x20, URZ ;  /* 0x0000002006067890 */ /* 0x001fe4000ff1e0ff */
[----:B-1----:R-:W-:Y:S02]  /*00f0*/  UIADD3 UR4, UP1, UPT, UR4, 0x20, URZ ;  /* 0x0000002004047890 */ /* 0x002fe4000ff3e0ff */
[----:B------:R-:W-:Y:S01]  /*0100*/  UIADD3.X UR7, UPT, UPT, URZ, UR7, URZ, UP0, !UPT ;  /* 0x00000007ff077290 */ /* 0x000fe200087fe4ff */
[----:B--2---:R-:W-:Y:S01]  /*0110*/  IMAD R7, R7, UR10, RZ ;  /* 0x0000000a07077c24 */ /* 0x004fe2000f8e02ff */
[----:B------:R-:W-:-:S12]  /*0120*/  UIADD3.X UR5, UPT, UPT, URZ, UR5, URZ, UP1, !UPT ;  /* 0x00000005ff057290 */ /* 0x000fd80008ffe4ff */
.L_x_231:
[----:B------:R-:W-:Y:S02]  /*0130*/  HFMA2 R0, -RZ, RZ, 0, 0 ;  /* 0x00000000ff007431 */ /* 0x000fe400000001ff */
[----:B------:R-:W-:Y:S01]  /*0140*/  IMAD R8, R6, 0x310, RZ ;  /* 0x0000031006087824 */ /* 0x000fe200078e02ff */
[----:B0-----:R-:W-:-:S07]  /*0150*/  MOV R9, RZ ;  /* 0x000000ff00097202 */ /* 0x001fce0000000f00 */
.L_x_228:
[----:B------:R-:W-:Y:S01]  /*0160*/  MOV R2, UR6 ;  /* 0x0000000600027c02 */ /* 0x000fe20008000f00 */
[----:B------:R-:W-:Y:S01]  /*0170*/  IMAD.MOV.U32 R10, RZ, RZ, RZ ;  /* 0x000000ffff0a7224 */ /* 0x000fe200078e00ff */
[----:B------:R-:W-:Y:S02]  /*0180*/  MOV R3, UR7 ;  /* 0x0000000700037c02 */ /* 0x000fe40008000f00 */
[----:B------:R-:W-:Y:S02]  /*0190*/  MOV R12, RZ ;  /* 0x000000ff000c7202 */ /* 0x000fe40000000f00 */
[----:B------:R-:W-:Y:S01]  /*01a0*/  MOV R11, R8 ;  /* 0x00000008000b7202 */ /* 0x000fe20000000f00 */
[----:B------:R-:W-:-:S03]  /*01b0*/  IMAD.WIDE.U32 R2, R0, 0xc40, R2 ;  /* 0x00000c4000027825 */ /* 0x000fc600078e0002 */
[----:B------:R-:W-:Y:S02]  /*01c0*/  MOV R4, R2 ;  /* 0x0000000200047202 */ /* 0x000fe40000000f00 */
[----:B------:R-:W-:-:S07]  /*01d0*/  MOV R5, R3 ;  /* 0x0000000300057202 */ /* 0x000fce0000000f00 */
.L_x_227:
[----:B------:R-:W-:Y:S01]  /*01e0*/  MOV R3, UR5 ;  /* 0x0000000500037c02 */ /* 0x000fe20008000f00 */
[----:B------:R-:W-:Y:S01]  /*01f0*/  IMAD.U32 R2, RZ, RZ, UR4 ;  /* 0x00000004ff027e24 */ /* 0x000fe2000f8e00ff */
[----:B------:R-:W2:Y:S03]  /*0200*/  LDG.E R13, desc[UR8][R4.64+-0x20] ;  /* 0xffffe008040d7981 */ /* 0x000ea6000c1e1900 */
[----:B------:R-:W-:Y:S01]  /*0210*/  IMAD.WIDE R2, R11, 0x4, R2 ;  /* 0x000000040b027825 */ /* 0x000fe200078e0202 */
[----:B------:R-:W3:Y:S04]  /*0220*/  LDG.E R24, desc[UR8][R4.64+-0x1c] ;  /* 0xffffe40804187981 */ /* 0x000ee8000c1e1900 */
[----:B------:R-:W2:Y:S04]  /*0230*/  LDG.E R18, desc[UR8][R2.64+-0x20] ;  /* 0xffffe00802127981 */ /* 0x000ea8000c1e1900 */
[----:B------:R-:W3:Y:S04]  /*0240*/  LDG.E R25, desc[UR8][R2.64+-0x1c] ;  /* 0xffffe40802197981 */ /* 0x000ee8000c1e1900 */
[----:B------:R-:W4:Y:S04]  /*0250*/  LDG.E R14, desc[UR8][R4.64+-0x18] ;  /* 0xffffe808040e7981 */ /* 0x000f28000c1e1900 */
[----:B------:R-:W4:Y:S04]  /*0260*/  LDG.E R15, desc[UR8][R2.64+-0x18] ;  /* 0xffffe808020f7981 */ /* 0x000f28000c1e1900 */
        /* <DEDUP_REMOVED lines=10> */
[----:B------:R-:W3:Y:S04]  /*0310*/  LDG.E R12, desc[UR8][R4.64+-0x4] ;  /* 0xfffffc08040c7981 */ /* 0x000ee8000c1e1900 */
[----:B------:R-:W3:Y:S01]  /*0320*/  LDG.E R13, desc[UR8][R2.64+-0x4] ;  /* 0xfffffc08020d7981 */ /* 0x000ee2000c1e1900 */
[----:B----4-:R-:W-:-:S03]  /*0330*/  FFMA R25, R14, R15, R25 ;  /* 0x0000000f0e197223 */ /* 0x010fc60000000019 */
[----:B------:R-:W4:Y:S04]  /*0340*/  LDG.E R14, desc[UR8][R4.64] ;  /* 0x00000008040e7981 */ /* 0x000f28000c1e1900 */
[----:B------:R-:W4:Y:S01]  /*0350*/  LDG.E R15, desc[UR8][R2.64] ;  /* 0x00000008020f7981 */ /* 0x000f22000c1e1900 */
[----:B-----5:R-:W-:-:S03]  /*0360*/  FFMA R25, R16, R17, R25 ;  /* 0x0000001110197223 */ /* 0x020fc60000000019 */
[----:B------:R-:W5:Y:S04]  /*0370*/  LDG.E R16, desc[UR8][R4.64+0x4] ;  /* 0x0000040804107981 */ /* 0x000f68000c1e1900 */
[----:B------:R-:W5:Y:S01]  /*0380*/  LDG.E R17, desc[UR8][R2.64+0x4] ;  /* 0x0000040802117981 */ /* 0x000f62000c1e1900 */
[----:B------:R-:W-:-:S03]  /*0390*/  FFMA R25, R22, R23, R25 ;  /* 0x0000001716197223 */ /* 0x000fc60000000019 */
[----:B------:R-:W5:Y:S04]  /*03a0*/  LDG.E R23, desc[UR8][R4.64+0x8] ;  /* 0x0000080804177981 */ /* 0x000f68000c1e1900 */
[----:B------:R-:W5:Y:S01]  /*03b0*/  LDG.E R22, desc[UR8][R2.64+0x8] ;  /* 0x0000080802167981 */ /* 0x000f62000c1e1900 */
[----:B------:R-:W-:-:S03]  /*03c0*/  FFMA R25, R20, R21, R25 ;  /* 0x0000001514197223 */ /* 0x000fc60000000019 */
[----:B------:R-:W5:Y:S04]  /*03d0*/  LDG.E R20, desc[UR8][R4.64+0xc] ;  /* 0x00000c0804147981 */ /* 0x000f68000c1e1900 */
[----:B------:R-:W5:Y:S04]  /*03e0*/  LDG.E R21, desc[UR8][R2.64+0xc] ;  /* 0x00000c0802157981 */ /* 0x000f68000c1e1900 */
[----:B------:R-:W5:Y:S01]  /*03f0*/  LDG.E R24, desc[UR8][R4.64+0x1c] ;  /* 0x00001c0804187981 */ /* 0x000f62000c1e1900 */
[----:B--2---:R-:W-:-:S03]  /*0400*/  FFMA R25, R18, R19, R25 ;  /* 0x0000001312197223 */ /* 0x004fc60000000019 */
[----:B------:R-:W2:Y:S04]  /*0410*/  LDG.E R18, desc[UR8][R4.64+0x10] ;  /* 0x0000100804127981 */ /* 0x000ea8000c1e1900 */
[----:B------:R-:W2:Y:S01]  /*0420*/  LDG.E R19, desc[UR8][R2.64+0x10] ;  /* 0x0000100802137981 */ /* 0x000ea2000c1e1900 */
[----:B---3--:R-:W-:-:S03]  /*0430*/  FFMA R25, R12, R13, R25 ;  /* 0x0000000d0c197223 */ /* 0x008fc60000000019 */
[----:B------:R-:W3:Y:S04]  /*0440*/  LDG.E R12, desc[UR8][R4.64+0x14] ;  /* 0x00001408040c7981 */ /* 0x000ee8000c1e1900 */
[----:B------:R-:W3:Y:S01]  /*0450*/  LDG.E R13, desc[UR8][R2.64+0x14] ;  /* 0x00001408020d7981 */ /* 0x000ee2000c1e1900 */
[----:B----4-:R-:W-:-:S03]  /*0460*/  FFMA R27, R14, R15, R25 ;  /* 0x0000000f0e1b7223 */ /* 0x010fc60000000019 */
[----:B------:R0:W4:Y:S04]  /*0470*/  LDG.E R15, desc[UR8][R4.64+0x18] ;  /* 0x00001808040f7981 */ /* 0x000128000c1e1900 */
[----:B------:R-:W4:Y:S04]  /*0480*/  LDG.E R14, desc[UR8][R2.64+0x18] ;  /* 0x00001808020e7981 */ /* 0x000f28000c1e1900 */
[----:B------:R-:W4:Y:S01]  /*0490*/  LDG.E R25, desc[UR8][R2.64+0x1c] ;  /* 0x00001c0802197981 */ /* 0x000f22000c1e1900 */
[----:B-----5:R-:W-:Y:S01]  /*04a0*/  FFMA R16, R16, R17, R27 ;  /* 0x0000001110107223 */ /* 0x020fe2000000001b */
[----:B------:R-:W-:-:S03]  /*04b0*/  IADD3 R10, PT, PT, R10, 0x10, RZ ;  /* 0x000000100a0a7810 */ /* 0x000fc60007ffe0ff */
[----:B------:R-:W-:Y:S01]  /*04c0*/  FFMA R23, R23, R22, R16 ;  /* 0x0000001617177223 */ /* 0x000fe20000000010 */
[----:B------:R-:W-:-:S03]  /*04d0*/  ISETP.NE.AND P0, PT, R10, 0x310, PT ;  /* 0x000003100a00780c */ /* 0x000fc60003f05270 */
[----:B------:R-:W-:Y:S01]  /*04e0*/  FFMA R21, R20, R21, R23 ;  /* 0x0000001514157223 */ /* 0x000fe20000000017 */
[----:B0-----:R-:W-:Y:S02]  /*04f0*/  IADD3 R4, P1, PT, R4, 0x40, RZ ;  /* 0x0000004004047810 */ /* 0x001fe40007f3e0ff */
[----:B------:R-:W-:Y:S02]  /*0500*/  IADD3 R11, PT, PT, R11, 0x10, RZ ;  /* 0x000000100b0b7810 */ /* 0x000fe40007ffe0ff */
[----:B------:R-:W-:Y:S01]  /*0510*/  IADD3.X R5, PT, PT, RZ, R5, RZ, P1, !PT ;  /* 0x00000005ff057210 */ /* 0x000fe20000ffe4ff */
[----:B--2---:R-:W-:-:S04]  /*0520*/  FFMA R19, R18, R19, R21 ;  /* 0x0000001312137223 */ /* 0x004fc80000000015 */
[----:B---3--:R-:W-:-:S04]  /*0530*/  FFMA R12, R12, R13, R19 ;  /* 0x0000000d0c0c7223 */ /* 0x008fc80000000013 */
[----:B----4-:R-:W-:-:S04]  /*0540*/  FFMA R15, R15, R14, R12 ;  /* 0x0000000e0f0f7223 */ /* 0x010fc8000000000c */
[----:B------:R-:W-:Y:S01]  /*0550*/  FFMA R12, R24, R25, R15 ;  /* 0x00000019180c7223 */ /* 0x000fe2000000000f */
[----:B------:R-:W-:Y:S06]  /*0560*/  @P0 BRA `(.L_x_227) ;  /* 0xfffffffc001c0947 */ /* 0x000fec000383ffff */
[----:B------:R-:W0:Y:S02]  /*0570*/  LDC.64 R2, c[0x0][0x398] ;  /* 0x0000e600ff027b82 */ /* 0x000e240000000a00 */
[----:B0-----:R-:W-:-:S06]  /*0580*/  IMAD.WIDE.U32 R2, R0, 0x4, R2 ;  /* 0x0000000400027825 */ /* 0x001fcc00078e0002 */
[----:B------:R-:W2:Y:S01]  /*0590*/  LDG.E R3, desc[UR8][R2.64] ;  /* 0x0000000802037981 */ /* 0x000ea2000c1e1900 */
[----:B------:R-:W-:Y:S01]  /*05a0*/  IMAD.U32 R11, R0, 0x4, R1 ;  /* 0x00000004000b7824 */ /* 0x000fe200078e0001 */
[----:B------:R-:W-:Y:S01]  /*05b0*/  LEA R4, R9, R1, 0x2 ;  /* 0x0000000109047211 */ /* 0x000fe200078e10ff */
[----:B--2---:R-:W-:-:S05]  /*05c0*/  FADD R12, R12, R3 ;  /* 0x000000030c0c7221 */ /* 0x004fca0000000000 */
[----:B------:R0:W-:Y:S04]  /*05d0*/  STL [R11], R12 ;  /* 0x0000000c0b007387 */ /* 0x0001e80000100800 */
[----:B------:R-:W2:Y:S02]  /*05e0*/  LDL R5, [R4] ;  /* 0x0000000004057983 */ /* 0x000ea40000100800 */
[----:B--2---:R-:W-:-:S04]  /*05f0*/  FSETP.GT.AND P0, PT, R12, R5, PT ;  /* 0x000000050c00720b */ /* 0x004fc80003f04000 */
[C---:B------:R-:W-:Y:S02]  /*0600*/  SEL R9, R0.reuse, R9, P0 ;  /* 0x0000000900097207 */ /* 0x040fe40000000000 */
[----:B------:R-:W-:-:S04]  /*0610*/  IADD3 R0, PT, PT, R0, 0x1, RZ ;  /* 0x0000000100007810 */ /* 0x000fc80007ffe0ff */
[----:B------:R-:W-:-:S13]  /*0620*/  ISETP.NE.AND P0, PT, R0, 0xa, PT ;  /* 0x0000000a0000780c */ /* 0x000fda0003f05270 */
[----:B0-----:R-:W-:Y:S05]  /*0630*/  @P0 BRA `(.L_x_228) ;  /* 0xfffffff800c80947 */ /* 0x001fea000383ffff */
[----:B------:R-:W0:Y:S02]  /*0640*/  LDCU.64 UR10, c[0x0][0x388] ;  /* 0x00007100ff0a77ac */ /* 0x000e240008000a00 */
[----:B0-----:R-:W-:-:S04]  /*0650*/  IADD3 R2, P0, PT, R6, UR10, RZ ;  /* 0x0000000a06027c10 */ /* 0x001fc8000ff1e0ff */
[----:B------:R-:W-:-:S05]  /*0660*/  LEA.HI.X.SX32 R3, R6, UR11, 0x1, P0 ;  /* 0x0000000b06037c11 */ /* 0x000fca00080f0eff */
[----:B------:R-:W2:Y:S01]  /*0670*/  LDG.E.U8 R2, desc[UR8][R2.64] ;  /* 0x0000000802027981 */ /* 0x000ea2000c1e1100 */
[----:B------:R-:W-:Y:S01]  /*0680*/  BSSY.RECONVERGENT B0, `(.L_x_229) ;  /* 0x0000006000007945 */ /* 0x000fe20003800200 */
[----:B--2---:R-:W-:-:S13]  /*0690*/  ISETP.NE.AND P0, PT, R9, R2, PT ;  /* 0x000000020900720c */ /* 0x004fda0003f05270 */
[----:B------:R-:W-:Y:S05]  /*06a0*/  @P0 BRA `(.L_x_230) ;  /* 0x00000000000c0947 */ /* 0x000fea0003800000 */
[----:B------:R-:W0:Y:S01]  /*06b0*/  LDC.64 R2, c[0x0][0x3a0] ;  /* 0x0000e800ff027b82 */ /* 0x000e220000000a00 */
[----:B------:R-:W-:-:S05]  /*06c0*/  HFMA2 R5, -RZ, RZ, 1.875, 0 ;  /* 0x3f800000ff057431 */ /* 0x000fca00000001ff */
[----:B0-----:R0:W-:Y:S02]  /*06d0*/  REDG.E.ADD.F32.FTZ.RN.STRONG.GPU desc[UR8][R2.64], R5 ;  /* 0x00000005020079a6 */ /* 0x0011e4000c12f308 */
.L_x_230:
[----:B------:R-:W-:Y:S05]  /*06e0*/  BSYNC.RECONVERGENT B0 ;  /* 0x0000000000007941 */ /* 0x000fea0003800200 */
.L_x_229:
[----:B------:R-:W-:-:S04]  /*06f0*/  IADD3 R6, PT, PT, R7, R6, RZ ;  /* 0x0000000607067210 */ /* 0x000fc80007ffe0ff */
[----:B------:R-:W-:-:S13]  /*0700*/  ISETP.GE.AND P0, PT, R6, 0x2710, PT ;  /* 0x000027100600780c */ /* 0x000fda0003f06270 */
[----:B------:R-:W-:Y:S05]  /*0710*/  @!P0 BRA `(.L_x_231) ;  /* 0xfffffff800848947 */ /* 0x000fea000383ffff */
[----:B------:R-:W-:Y:S05]  /*0720*/  EXIT ;  /* 0x000000000000794d */ /* 0x000fea0003800000 */
.L_x_232:
        /* <DEDUP_REMOVED lines=13> */
.L_x_235:


//--------------------- .nv.shared.reserved.0     --------------------------
	.section	.nv.shared.reserved.0,"aw",@nobits
	.weak		__nv_reservedSMEM_offset_0_alias
	.size		__nv_reservedSMEM_offset_0_alias, 0, 64
	.other		__nv_reservedSMEM_offset_0_alias,@"STO_CUDA_RESERVED_SHARED STV_DEFAULT"
__nv_reservedSMEM_offset_0_alias:
	.zero		0
	.zero		64


//--------------------- .nv.constant0._Z5trainPfPhPiS_S_S_S_ --------------------------
	.section	.nv.constant0._Z5trainPfPhPiS_S_S_S_,"a",@progbits
	.sectionflags	@""
	.align	4
.nv.constant0._Z5trainPfPhPiS_S_S_S_:
	.zero		952


//--------------------- .nv.constant0._Z7forwardPfPhS_S_S_ --------------------------
	.section	.nv.constant0._Z7forwardPfPhS_S_S_,"a",@progbits
	.sectionflags	@""
	.align	4
.nv.constant0._Z7forwardPfPhS_S_S_:
	.zero		936


//--------------------- SYMBOLS --------------------------

	.type		.nv.reservedSmem.offset0,@object
	.size		.nv.reservedSmem.offset0,0x4
